// auto-generated by cutlass_sweep.gemm — config: {"arch": "sm_100", "cluster_m": 1, "cluster_n": 1, "dtype": "e5m2", "dtype_b": "e4m3", "layout": "tn", "stages": 0, "tile_k": 128, "tile_m": 128, "tile_n": 64}
#include "cutlass/cutlass.h"
#include "cutlass/gemm/collective/collective_builder.hpp"
#include "cutlass/gemm/device/gemm_universal_adapter.h"
#include "cutlass/gemm/kernel/gemm_universal.hpp"
#include "cutlass/epilogue/collective/collective_builder.hpp"

using ElemA = cutlass::float_e5m2_t;
using ElemB = cutlass::float_e4m3_t;
using ElemCD = cutlass::float_e5m2_t;
using Acc  = float;
using TileShape    = cute::Shape<cute::_128, cute::_64, cute::_128>;
using ClusterShape = cute::Shape<cute::_1, cute::_1, cute::_1>;

using CollectiveEpilogue = typename cutlass::epilogue::collective::CollectiveBuilder<
    cutlass::arch::Sm100, cutlass::arch::OpClassTensorOp,
    TileShape, ClusterShape,
    cutlass::epilogue::collective::EpilogueTileAuto,
    Acc, Acc,
    ElemCD, cutlass::layout::RowMajor, 128 / cutlass::sizeof_bits<ElemCD>::value,
    ElemCD, cutlass::layout::RowMajor, 128 / cutlass::sizeof_bits<ElemCD>::value,
    cutlass::epilogue::collective::EpilogueScheduleAuto
  >::CollectiveOp;

using CollectiveMainloop = typename cutlass::gemm::collective::CollectiveBuilder<
    cutlass::arch::Sm100, cutlass::arch::OpClassTensorOp,
    ElemA, cutlass::layout::ColumnMajor, 128 / cutlass::sizeof_bits<ElemA>::value,
    ElemB, cutlass::layout::RowMajor, 128 / cutlass::sizeof_bits<ElemB>::value,
    Acc,
    TileShape, ClusterShape,
    cutlass::gemm::collective::StageCountAutoCarveout<static_cast<int>(sizeof(typename CollectiveEpilogue::SharedStorage))>,
    cutlass::gemm::collective::KernelScheduleAuto
  >::CollectiveOp;

using GemmKernel = cutlass::gemm::kernel::GemmUniversal<
    cute::Shape<int,int,int,int>,
    CollectiveMainloop,
    CollectiveEpilogue
>;
using Gemm = cutlass::gemm::device::GemmUniversalAdapter<GemmKernel>;

// Force the device kernel symbol into the cubin without needing a host main.
auto* _anchor = &cutlass::device_kernel<GemmKernel>;


// ===== COMPILED SASS (sm_100a) =====

	.target	sm_100a

	.elftype	@"ET_EXEC"


//--------------------- .note.nv.tkinfo           --------------------------
	.section	.note.nv.tkinfo,"",@"SHT_NOTE"
	.sectionflags	@"SHF_NOTE_NV_TKINFO"
	.tkinfo
        /*0018*/ 	.word	0x00000002
        /*0030*/ 	.string	""
        /*0030*/ 	.string	"ptxas"
        /*0030*/ 	.string	"Cuda compilation tools, release 13.0, V13.0.88"
        /*0030*/ 	.string	"Build cuda_13.0.r13.0/compiler.36424714_0"
        /*0030*/ 	.string	"-arch sm_100a -m 64 "



//--------------------- .note.nv.cuinfo           --------------------------
	.section	.note.nv.cuinfo,"",@"SHT_NOTE"
	.sectionflags	@"SHF_NOTE_NV_CUINFO"
        /*0018*/ 	.short	0x0002
        /*001a*/ 	.short	0x0064
        /*001c*/ 	.short	0x0082
	.zero		2


//--------------------- .nv.info                  --------------------------
	.section	.nv.info,"",@"SHT_CUDA_INFO"
	.align	4


	//----- nvinfo : EIATTR_REGCOUNT
	.align		4
        /*0000*/ 	.byte	0x04, 0x2f
        /*0002*/ 	.short	(.L_19 - .L_18)
	.align		4
.L_18:
        /*0004*/ 	.word	index@(_ZN7cutlass13device_kernelINS_4gemm6kernel13GemmUniversalIN4cute5tupleIJiiiiEEENS1_10collective13CollectiveMmaINS1_35MainloopSm100TmaUmmaWarpSpecializedILi8ELi2ELi4ENS5_IJNS4_1CILi1EEESB_SB_EEEEENS5_IJNSA_ILi128EEENSA_ILi64EEESE_EEENS_12float_e5m2_tENS5_IJSB_llEEENS_12float_e4m3_tESI_NS4_8TiledMMAINS4_8MMA_AtomIJNS4_10MMA_TraitsINS4_19SM100_MMA_F8F6F4_SSEJSH_SJ_fSE_SF_NS4_17integral_constantINS4_4UMMA5MajorELSQ_1EEESR_NSO_INSP_7ScaleInELSS_0EEEST_EEEEEENS4_6LayoutISC_NS5_IJNSA_ILi0EEESX_SX_EEEEENS5_IJNS4_10UnderscoreES10_S10_EEEEENS4_13SM90_TMA_LOADENS4_14ComposedLayoutINS4_7SwizzleILi3ELi4ELi3EEENS4_18smem_ptr_flag_bitsILi8EEENSW_INS5_IJSE_NSA_ILi8EEEEEENS5_IJSB_SE_EEEEEEEvNS4_8identityES13_NS14_INS15_ILi2ELi4ELi3EEES18_NSW_INS5_IJSF_S19_EEENS5_IJSB_SF_EEEEEEEvS1E_EENS_8epilogue10collective18CollectiveEpilogueINS1L_23Sm100TmaWarpSpecializedILi1ELi1ELi64ELb0ELb0EEEJSG_NS5_IJNSW_ISE_SB_EENSW_ISF_SB_EEEEESH_NS5_IJlSB_lEEESH_S1T_NS1L_6fusion15FusionCallbacksIS1P_NS1U_17LinearCombinationISH_fSH_fLNS_15FloatRoundStyleE2EEESG_S1S_JEEENS4_5SM1004TMEM4LOAD26SM100_TMEM_LOAD_32dp32b64xES13_NS14_IS1F_S18_NSW_INS5_IJS19_SF_EEENS5_IJSF_SB_EEEEEEENS4_39AutoVectorizingCopyWithAssumedAlignmentILi128EEENS4_14SM90_TMA_STOREES27_S29_S29_EEEvvEEEEvNT_6ParamsE)
        /*0008*/ 	.word	0x000000c2


	//----- nvinfo : EIATTR_FRAME_SIZE
	.align		4
.L_19:
        /*000c*/ 	.byte	0x04, 0x11
        /*000e*/ 	.short	(.L_21 - .L_20)
	.align		4
.L_20:
        /*0010*/ 	.word	index@($__internal_2_$__cuda_sm10x_tcgen05_guardrail_trap_unallocated_columns_being_dealloced)
        /*0014*/ 	.word	0x00000000


	//----- nvinfo : EIATTR_FRAME_SIZE
	.align		4
.L_21:
        /*0018*/ 	.byte	0x04, 0x11
        /*001a*/ 	.short	(.L_23 - .L_22)
	.align		4
.L_22:
        /*001c*/ 	.word	index@($__internal_1_$__cuda_sm10x_tcgen05_guardrail_trap_phase_invalid_during_alloc)
        /*0020*/ 	.word	0x00000000


	//----- nvinfo : EIATTR_FRAME_SIZE
	.align		4
.L_23:
        /*0024*/ 	.byte	0x04, 0x11
        /*0026*/ 	.short	(.L_25 - .L_24)
	.align		4
.L_24:
        /*0028*/ 	.word	index@($__internal_0_$__cuda_sm10x_tcgen05_guardrail_trap_col_being_dealloced_not_returned_by_alloc)
        /*002c*/ 	.word	0x00000000


	//----- nvinfo : EIATTR_FRAME_SIZE
	.align		4
.L_25:
        /*0030*/ 	.byte	0x04, 0x11
        /*0032*/ 	.short	(.L_27 - .L_26)
	.align		4
.L_26:
        /*0034*/ 	.word	index@(_ZN7cutlass13device_kernelINS_4gemm6kernel13GemmUniversalIN4cute5tupleIJiiiiEEENS1_10collective13CollectiveMmaINS1_35MainloopSm100TmaUmmaWarpSpecializedILi8ELi2ELi4ENS5_IJNS4_1CILi1EEESB_SB_EEEEENS5_IJNSA_ILi128EEENSA_ILi64EEESE_EEENS_12float_e5m2_tENS5_IJSB_llEEENS_12float_e4m3_tESI_NS4_8TiledMMAINS4_8MMA_AtomIJNS4_10MMA_TraitsINS4_19SM100_MMA_F8F6F4_SSEJSH_SJ_fSE_SF_NS4_17integral_constantINS4_4UMMA5MajorELSQ_1EEESR_NSO_INSP_7ScaleInELSS_0EEEST_EEEEEENS4_6LayoutISC_NS5_IJNSA_ILi0EEESX_SX_EEEEENS5_IJNS4_10UnderscoreES10_S10_EEEEENS4_13SM90_TMA_LOADENS4_14ComposedLayoutINS4_7SwizzleILi3ELi4ELi3EEENS4_18smem_ptr_flag_bitsILi8EEENSW_INS5_IJSE_NSA_ILi8EEEEEENS5_IJSB_SE_EEEEEEEvNS4_8identityES13_NS14_INS15_ILi2ELi4ELi3EEES18_NSW_INS5_IJSF_S19_EEENS5_IJSB_SF_EEEEEEEvS1E_EENS_8epilogue10collective18CollectiveEpilogueINS1L_23Sm100TmaWarpSpecializedILi1ELi1ELi64ELb0ELb0EEEJSG_NS5_IJNSW_ISE_SB_EENSW_ISF_SB_EEEEESH_NS5_IJlSB_lEEESH_S1T_NS1L_6fusion15FusionCallbacksIS1P_NS1U_17LinearCombinationISH_fSH_fLNS_15FloatRoundStyleE2EEESG_S1S_JEEENS4_5SM1004TMEM4LOAD26SM100_TMEM_LOAD_32dp32b64xES13_NS14_IS1F_S18_NSW_INS5_IJS19_SF_EEENS5_IJSF_SB_EEEEEEENS4_39AutoVectorizingCopyWithAssumedAlignmentILi128EEENS4_14SM90_TMA_STOREES27_S29_S29_EEEvvEEEEvNT_6ParamsE)
        /*0038*/ 	.word	0x00000000


	//----- nvinfo : EIATTR_MIN_STACK_SIZE
	.align		4
.L_27:
        /*003c*/ 	.byte	0x04, 0x12
        /*003e*/ 	.short	(.L_29 - .L_28)
	.align		4
.L_28:
        /*0040*/ 	.word	index@(_ZN7cutlass13device_kernelINS_4gemm6kernel13GemmUniversalIN4cute5tupleIJiiiiEEENS1_10collective13CollectiveMmaINS1_35MainloopSm100TmaUmmaWarpSpecializedILi8ELi2ELi4ENS5_IJNS4_1CILi1EEESB_SB_EEEEENS5_IJNSA_ILi128EEENSA_ILi64EEESE_EEENS_12float_e5m2_tENS5_IJSB_llEEENS_12float_e4m3_tESI_NS4_8TiledMMAINS4_8MMA_AtomIJNS4_10MMA_TraitsINS4_19SM100_MMA_F8F6F4_SSEJSH_SJ_fSE_SF_NS4_17integral_constantINS4_4UMMA5MajorELSQ_1EEESR_NSO_INSP_7ScaleInELSS_0EEEST_EEEEEENS4_6LayoutISC_NS5_IJNSA_ILi0EEESX_SX_EEEEENS5_IJNS4_10UnderscoreES10_S10_EEEEENS4_13SM90_TMA_LOADENS4_14ComposedLayoutINS4_7SwizzleILi3ELi4ELi3EEENS4_18smem_ptr_flag_bitsILi8EEENSW_INS5_IJSE_NSA_ILi8EEEEEENS5_IJSB_SE_EEEEEEEvNS4_8identityES13_NS14_INS15_ILi2ELi4ELi3EEES18_NSW_INS5_IJSF_S19_EEENS5_IJSB_SF_EEEEEEEvS1E_EENS_8epilogue10collective18CollectiveEpilogueINS1L_23Sm100TmaWarpSpecializedILi1ELi1ELi64ELb0ELb0EEEJSG_NS5_IJNSW_ISE_SB_EENSW_ISF_SB_EEEEESH_NS5_IJlSB_lEEESH_S1T_NS1L_6fusion15FusionCallbacksIS1P_NS1U_17LinearCombinationISH_fSH_fLNS_15FloatRoundStyleE2EEESG_S1S_JEEENS4_5SM1004TMEM4LOAD26SM100_TMEM_LOAD_32dp32b64xES13_NS14_IS1F_S18_NSW_INS5_IJS19_SF_EEENS5_IJSF_SB_EEEEEEENS4_39AutoVectorizingCopyWithAssumedAlignmentILi128EEENS4_14SM90_TMA_STOREES27_S29_S29_EEEvvEEEEvNT_6ParamsE)
        /*0044*/ 	.word	0x00000000
.L_29:


//--------------------- .nv.compat                --------------------------
	.section	.nv.compat,"",@"SHT_CUDA_COMPAT_INFO"
	.align	4
        /*0000*/ 	.byte	0x02, 0x09, 0x01, 0x00, 0x02, 0x02, 0x02, 0x00, 0x02, 0x05, 0x05, 0x00, 0x03, 0x07, 0x01, 0x01
        /*0010*/ 	.byte	0x02, 0x03, 0x01, 0x00, 0x02, 0x06, 0x01, 0x00, 0x04, 0x0b, 0x08, 0x00, 0x09, 0x00, 0x00, 0x00
        /*0020*/ 	.byte	0x00, 0x00, 0x00, 0x00


//--------------------- .nv.info._ZN7cutlass13device_kernelINS_4gemm6kernel13GemmUniversalIN4cute5tupleIJiiiiEEENS1_10collective13CollectiveMmaINS1_35MainloopSm100TmaUmmaWarpSpecializedILi8ELi2ELi4ENS5_IJNS4_1CILi1EEESB_SB_EEEEENS5_IJNSA_ILi128EEENSA_ILi64EEESE_EEENS_12float_e5m2_tENS5_IJSB_llEEENS_12float_e4m3_tESI_NS4_8TiledMMAINS4_8MMA_AtomIJNS4_10MMA_TraitsINS4_19SM100_MMA_F8F6F4_SSEJSH_SJ_fSE_SF_NS4_17integral_constantINS4_4UMMA5MajorELSQ_1EEESR_NSO_INSP_7ScaleInELSS_0EEEST_EEEEEENS4_6LayoutISC_NS5_IJNSA_ILi0EEESX_SX_EEEEENS5_IJNS4_10UnderscoreES10_S10_EEEEENS4_13SM90_TMA_LOADENS4_14ComposedLayoutINS4_7SwizzleILi3ELi4ELi3EEENS4_18smem_ptr_flag_bitsILi8EEENSW_INS5_IJSE_NSA_ILi8EEEEEENS5_IJSB_SE_EEEEEEEvNS4_8identityES13_NS14_INS15_ILi2ELi4ELi3EEES18_NSW_INS5_IJSF_S19_EEENS5_IJSB_SF_EEEEEEEvS1E_EENS_8epilogue10collective18CollectiveEpilogueINS1L_23Sm100TmaWarpSpecializedILi1ELi1ELi64ELb0ELb0EEEJSG_NS5_IJNSW_ISE_SB_EENSW_ISF_SB_EEEEESH_NS5_IJlSB_lEEESH_S1T_NS1L_6fusion15FusionCallbacksIS1P_NS1U_17LinearCombinationISH_fSH_fLNS_15FloatRoundStyleE2EEESG_S1S_JEEENS4_5SM1004TMEM4LOAD26SM100_TMEM_LOAD_32dp32b64xES13_NS14_IS1F_S18_NSW_INS5_IJS19_SF_EEENS5_IJSF_SB_EEEEEEENS4_39AutoVectorizingCopyWithAssumedAlignmentILi128EEENS4_14SM90_TMA_STOREES27_S29_S29_EEEvvEEEEvNT_6ParamsE --------------------------
	.section	.nv.info._ZN7cutlass13device_kernelINS_4gemm6kernel13GemmUniversalIN4cute5tupleIJiiiiEEENS1_10collective13CollectiveMmaINS1_35MainloopSm100TmaUmmaWarpSpecializedILi8ELi2ELi4ENS5_IJNS4_1CILi1EEESB_SB_EEEEENS5_IJNSA_ILi128EEENSA_ILi64EEESE_EEENS_12float_e5m2_tENS5_IJSB_llEEENS_12float_e4m3_tESI_NS4_8TiledMMAINS4_8MMA_AtomIJNS4_10MMA_TraitsINS4_19SM100_MMA_F8F6F4_SSEJSH_SJ_fSE_SF_NS4_17integral_constantINS4_4UMMA5MajorELSQ_1EEESR_NSO_INSP_7ScaleInELSS_0EEEST_EEEEEENS4_6LayoutISC_NS5_IJNSA_ILi0EEESX_SX_EEEEENS5_IJNS4_10UnderscoreES10_S10_EEEEENS4_13SM90_TMA_LOADENS4_14ComposedLayoutINS4_7SwizzleILi3ELi4ELi3EEENS4_18smem_ptr_flag_bitsILi8EEENSW_INS5_IJSE_NSA_ILi8EEEEEENS5_IJSB_SE_EEEEEEEvNS4_8identityES13_NS14_INS15_ILi2ELi4ELi3EEES18_NSW_INS5_IJSF_S19_EEENS5_IJSB_SF_EEEEEEEvS1E_EENS_8epilogue10collective18CollectiveEpilogueINS1L_23Sm100TmaWarpSpecializedILi1ELi1ELi64ELb0ELb0EEEJSG_NS5_IJNSW_ISE_SB_EENSW_ISF_SB_EEEEESH_NS5_IJlSB_lEEESH_S1T_NS1L_6fusion15FusionCallbacksIS1P_NS1U_17LinearCombinationISH_fSH_fLNS_15FloatRoundStyleE2EEESG_S1S_JEEENS4_5SM1004TMEM4LOAD26SM100_TMEM_LOAD_32dp32b64xES13_NS14_IS1F_S18_NSW_INS5_IJS19_SF_EEENS5_IJSF_SB_EEEEEEENS4_39AutoVectorizingCopyWithAssumedAlignmentILi128EEENS4_14SM90_TMA_STOREES27_S29_S29_EEEvvEEEEvNT_6ParamsE,"",@"SHT_CUDA_INFO"
	.sectionflags	@""
	.align	4


	//----- nvinfo : EIATTR_CUDA_API_VERSION
	.align		4
        /*0000*/ 	.byte	0x04, 0x37
        /*0002*/ 	.short	(.L_31 - .L_30)
.L_30:
        /*0004*/ 	.word	0x00000082


	//----- nvinfo : EIATTR_KPARAM_INFO
	.align		4
.L_31:
        /*0008*/ 	.byte	0x04, 0x17
        /*000a*/ 	.short	(.L_33 - .L_32)
.L_32:
        /*000c*/ 	.word	0x00000000
        /*0010*/ 	.short	0x0000
        /*0012*/ 	.short	0x0000
        /*0014*/ 	.byte	0x00, 0xf0, 0x01, 0x20


	//----- nvinfo : EIATTR_AT_ENTRY_FRAGMENTS
	.align		4
.L_33:
        /*0018*/ 	.byte	0x04, 0x4f
        /*001a*/ 	.short	(.L_35 - .L_34)


	//   ....[0]....
.L_34:
        /*001c*/ 	.word	0x00000006


	//----- nvinfo : EIATTR_RESERVED_SMEM_USED
	.align		4
.L_35:
        /*0020*/ 	.byte	0x01, 0x41
	.zero		2


	//----- nvinfo : EIATTR_SPARSE_MMA_MASK
	.align		4
        /*0024*/ 	.byte	0x03, 0x50
        /*0026*/ 	.short	0x0000


	//----- nvinfo : EIATTR_TCGEN05_1CTA_USED
	.align		4
        /*0028*/ 	.byte	0x01, 0x51
	.zero		2


	//----- nvinfo : EIATTR_MAXREG_COUNT
	.align		4
        /*002c*/ 	.byte	0x03, 0x1b
        /*002e*/ 	.short	0x00ff


	//----- nvinfo : EIATTR_NUM_BARRIERS
	.align		4
        /*0030*/ 	.byte	0x02, 0x4c
        /*0032*/ 	.byte	0x07
	.zero		1


	//----- nvinfo : EIATTR_EXTERNS
	.align		4
        /*0034*/ 	.byte	0x04, 0x0f
        /*0036*/ 	.short	(.L_37 - .L_36)


	//   ....[0]....
	.align		4
.L_36:
        /*0038*/ 	.word	index@(__assertfail)


	//----- nvinfo : EIATTR_MERCURY_ISA_VERSION
	.align		4
.L_37:
        /*003c*/ 	.byte	0x03, 0x5f
        /*003e*/ 	.short	0x0101


	//----- nvinfo : EIATTR_INT_WARP_WIDE_INSTR_OFFSETS
	.align		4
        /*0040*/ 	.byte	0x04, 0x31
        /*0042*/ 	.short	(.L_39 - .L_38)


	//   ....[0]....
.L_38:
        /*0044*/ 	.word	0x00001e00


	//   ....[1]....
        /*0048*/ 	.word	0x00003a70


	//   ....[2]....
        /*004c*/ 	.word	0x00003a90


	//   ....[3]....
        /*0050*/ 	.word	0x00003ac0


	//   ....[4]....
        /*0054*/ 	.word	0x000044d0


	//   ....[5]....
        /*0058*/ 	.word	0x000045c0


	//----- nvinfo : EIATTR_COOP_GROUP_MASK_REGIDS
	.align		4
.L_39:
        /*005c*/ 	.byte	0x04, 0x29
        /*005e*/ 	.short	(.L_41 - .L_40)


	//   ....[0]....
.L_40:
        /*0060*/ 	.word	0xffffffff


	//   ....[1]....
        /*0064*/ 	.word	0xffffffff


	//   ....[2]....
        /*0068*/ 	.word	0xffffffff


	//   ....[3]....
        /*006c*/ 	.word	0xffffffff


	//   ....[4]....
        /*0070*/ 	.word	0xffffffff


	//   ....[5]....
        /*0074*/ 	.word	0xffffffff


	//   ....[6]....
        /*0078*/ 	.word	0xffffffff


	//   ....[7]....
        /*007c*/ 	.word	0xffffffff


	//   ....[8]....
        /*0080*/ 	.word	0xffffffff


	//   ....[9]....
        /*0084*/ 	.word	0xffffffff


	//   ....[10]....
        /*0088*/ 	.word	0xffffffff


	//   ....[11]....
        /*008c*/ 	.word	0xffffffff


	//   ....[12]....
        /*0090*/ 	.word	0xffffffff


	//----- nvinfo : EIATTR_COOP_GROUP_INSTR_OFFSETS
	.align		4
.L_41:
        /*0094*/ 	.byte	0x04, 0x28
        /*0096*/ 	.short	(.L_43 - .L_42)


	//   ....[0]....
.L_42:
        /*0098*/ 	.word	0x00000090


	//   ....[1]....
        /*009c*/ 	.word	0x000004d0


	//   ....[2]....
        /*00a0*/ 	.word	0x000006c0


	//   ....[3]....
        /*00a4*/ 	.word	0x00000800


	//   ....[4]....
        /*00a8*/ 	.word	0x00000900


	//   ....[5]....
        /*00ac*/ 	.word	0x00000a70


	//   ....[6]....
        /*00b0*/ 	.word	0x00000c10


	//   ....[7]....
        /*00b4*/ 	.word	0x00001ce0


	//   ....[8]....
        /*00b8*/ 	.word	0x00002d00


	//   ....[9]....
        /*00bc*/ 	.word	0x00002f10


	//   ....[10]....
        /*00c0*/ 	.word	0x00002f40


	//   ....[11]....
        /*00c4*/ 	.word	0x00003950


	//   ....[12]....
        /*00c8*/ 	.word	0x00003b80


	//----- nvinfo : EIATTR_VRC_CTA_INIT_COUNT
	.align		4
.L_43:
        /*00cc*/ 	.byte	0x02, 0x4a
        /*00ce*/ 	.byte	0x80
	.zero		1


	//----- nvinfo : EIATTR_SYSCALL_OFFSETS
	.align		4
        /*00d0*/ 	.byte	0x04, 0x46
        /*00d2*/ 	.short	(.L_45 - .L_44)


	//   ....[0]....
.L_44:
        /*00d4*/ 	.word	0x00004fb0


	//   ....[1]....
        /*00d8*/ 	.word	0x000050f0


	//   ....[2]....
        /*00dc*/ 	.word	0x00005890


	//----- nvinfo : EIATTR_MBARRIER_INSTR_OFFSETS
	.align		4
.L_45:
        /*00e0*/ 	.byte	0x04, 0x39
        /*00e2*/ 	.short	(.L_47 - .L_46)


	//   ....[0]....
.L_46:
        /*00e4*/ 	.word	0x000005b0
        /*00e8*/ 	.word	0x000000ff
        /*00ec*/ 	.word	0x00000000
        /*00f0*/ 	.short	0x0100
        /*00f2*/ 	.byte	0x05
	.zero		1


	//   ....[1]....
        /*00f4*/ 	.word	0x000005c0
        /*00f8*/ 	.word	0x000000ff
        /*00fc*/ 	.word	0x00000040
        /*0100*/ 	.short	0x0100
        /*0102*/ 	.byte	0x05
	.zero		1


	//   ....[2]....
        /*0104*/ 	.word	0x000005d0
        /*0108*/ 	.word	0x000000ff
        /*010c*/ 	.word	0x00000008
        /*0110*/ 	.short	0x0100
        /*0112*/ 	.byte	0x05
	.zero		1


	//   ....[3]....
        /*0114*/ 	.word	0x000005e0
        /*0118*/ 	.word	0x000000ff
        /*011c*/ 	.word	0x00000048
        /*0120*/ 	.short	0x0100
        /*0122*/ 	.byte	0x05
	.zero		1


	//   ....[4]....
        /*0124*/ 	.word	0x000005f0
        /*0128*/ 	.word	0x000000ff
        /*012c*/ 	.word	0x00000010
        /*0130*/ 	.short	0x0100
        /*0132*/ 	.byte	0x05
	.zero		1


	//   ....[5]....
        /*0134*/ 	.word	0x00000600
        /*0138*/ 	.word	0x000000ff
        /*013c*/ 	.word	0x00000050
        /*0140*/ 	.short	0x0100
        /*0142*/ 	.byte	0x05
	.zero		1


	//   ....[6]....
        /*0144*/ 	.word	0x00000610
        /*0148*/ 	.word	0x000000ff
        /*014c*/ 	.word	0x00000018
        /*0150*/ 	.short	0x0100
        /*0152*/ 	.byte	0x05
	.zero		1


	//   ....[7]....
        /*0154*/ 	.word	0x00000620
        /*0158*/ 	.word	0x000000ff
        /*015c*/ 	.word	0x00000058
        /*0160*/ 	.short	0x0100
        /*0162*/ 	.byte	0x05
	.zero		1


	//   ....[8]....
        /*0164*/ 	.word	0x00000630
        /*0168*/ 	.word	0x000000ff
        /*016c*/ 	.word	0x00000020
        /*0170*/ 	.short	0x0100
        /*0172*/ 	.byte	0x05
	.zero		1


	//   ....[9]....
        /*0174*/ 	.word	0x00000640
        /*0178*/ 	.word	0x000000ff
        /*017c*/ 	.word	0x00000060
        /*0180*/ 	.short	0x0100
        /*0182*/ 	.byte	0x05
	.zero		1


	//   ....[10]....
        /*0184*/ 	.word	0x00000650
        /*0188*/ 	.word	0x000000ff
        /*018c*/ 	.word	0x00000028
        /*0190*/ 	.short	0x0100
        /*0192*/ 	.byte	0x05
	.zero		1


	//   ....[11]....
        /*0194*/ 	.word	0x00000660
        /*0198*/ 	.word	0x000000ff
        /*019c*/ 	.word	0x00000068
        /*01a0*/ 	.short	0x0100
        /*01a2*/ 	.byte	0x05
	.zero		1


	//   ....[12]....
        /*01a4*/ 	.word	0x00000670
        /*01a8*/ 	.word	0x000000ff
        /*01ac*/ 	.word	0x00000030
        /*01b0*/ 	.short	0x0100
        /*01b2*/ 	.byte	0x05
	.zero		1


	//   ....[13]....
        /*01b4*/ 	.word	0x00000680
        /*01b8*/ 	.word	0x000000ff
        /*01bc*/ 	.word	0x00000070
        /*01c0*/ 	.short	0x0100
        /*01c2*/ 	.byte	0x05
	.zero		1


	//   ....[14]....
        /*01c4*/ 	.word	0x00000690
        /*01c8*/ 	.word	0x000000ff
        /*01cc*/ 	.word	0x00000038
        /*01d0*/ 	.short	0x0100
        /*01d2*/ 	.byte	0x05
	.zero		1


	//   ....[15]....
        /*01d4*/ 	.word	0x000006a0
        /*01d8*/ 	.word	0x000000ff
        /*01dc*/ 	.word	0x00000078
        /*01e0*/ 	.short	0x0100
        /*01e2*/ 	.byte	0x05
	.zero		1


	//   ....[16]....
        /*01e4*/ 	.word	0x000007d0
        /*01e8*/ 	.word	0x000000ff
        /*01ec*/ 	.word	0x00000080
        /*01f0*/ 	.short	0x0100
        /*01f2*/ 	.byte	0x06
	.zero		1


	//   ....[17]....
        /*01f4*/ 	.word	0x000007e0
        /*01f8*/ 	.word	0x000000ff
        /*01fc*/ 	.word	0x00000088
        /*0200*/ 	.short	0x0100
        /*0202*/ 	.byte	0x06
	.zero		1


	//   ....[18]....
        /*0204*/ 	.word	0x000008d0
        /*0208*/ 	.word	0x000000ff
        /*020c*/ 	.word	0x00000090
        /*0210*/ 	.short	0x0100
        /*0212*/ 	.byte	0x05
	.zero		1


	//   ....[19]....
        /*0214*/ 	.word	0x000008e0
        /*0218*/ 	.word	0x000000ff
        /*021c*/ 	.word	0x00000098
        /*0220*/ 	.short	0x0100
        /*0222*/ 	.byte	0x05
	.zero		1


	//   ....[20]....
        /*0224*/ 	.word	0x00000a20
        /*0228*/ 	.word	0x000000ff
        /*022c*/ 	.word	0x000000a0
        /*0230*/ 	.short	0x0100
        /*0232*/ 	.byte	0x05
	.zero		1


	//   ....[21]....
        /*0234*/ 	.word	0x00000a30
        /*0238*/ 	.word	0x000000ff
        /*023c*/ 	.word	0x000000b0
        /*0240*/ 	.short	0x0100
        /*0242*/ 	.byte	0x05
	.zero		1


	//   ....[22]....
        /*0244*/ 	.word	0x00000a40
        /*0248*/ 	.word	0x000000ff
        /*024c*/ 	.word	0x000000a8
        /*0250*/ 	.short	0x0100
        /*0252*/ 	.byte	0x05
	.zero		1


	//   ....[23]....
        /*0254*/ 	.word	0x00000a50
        /*0258*/ 	.word	0x000000ff
        /*025c*/ 	.word	0x000000b8
        /*0260*/ 	.short	0x0100
        /*0262*/ 	.byte	0x05
	.zero		1


	//   ....[24]....
        /*0264*/ 	.word	0x00000b80
        /*0268*/ 	.word	0x000000ff
        /*026c*/ 	.word	0x000000c0
        /*0270*/ 	.short	0x0100
        /*0272*/ 	.byte	0x06
	.zero		1


	//   ....[25]....
        /*0274*/ 	.word	0x00000b90
        /*0278*/ 	.word	0x000000ff
        /*027c*/ 	.word	0x000000e0
        /*0280*/ 	.short	0x0100
        /*0282*/ 	.byte	0x06
	.zero		1


	//   ....[26]....
        /*0284*/ 	.word	0x00000ba0
        /*0288*/ 	.word	0x000000ff
        /*028c*/ 	.word	0x000000c8
        /*0290*/ 	.short	0x0100
        /*0292*/ 	.byte	0x06
	.zero		1


	//   ....[27]....
        /*0294*/ 	.word	0x00000bb0
        /*0298*/ 	.word	0x000000ff
        /*029c*/ 	.word	0x000000e8
        /*02a0*/ 	.short	0x0100
        /*02a2*/ 	.byte	0x06
	.zero		1


	//   ....[28]....
        /*02a4*/ 	.word	0x00000bc0
        /*02a8*/ 	.word	0x000000ff
        /*02ac*/ 	.word	0x000000d0
        /*02b0*/ 	.short	0x0100
        /*02b2*/ 	.byte	0x06
	.zero		1


	//   ....[29]....
        /*02b4*/ 	.word	0x00000bd0
        /*02b8*/ 	.word	0x000000ff
        /*02bc*/ 	.word	0x000000f0
        /*02c0*/ 	.short	0x0100
        /*02c2*/ 	.byte	0x06
	.zero		1


	//   ....[30]....
        /*02c4*/ 	.word	0x00000be0
        /*02c8*/ 	.word	0x000000ff
        /*02cc*/ 	.word	0x000000d8
        /*02d0*/ 	.short	0x0100
        /*02d2*/ 	.byte	0x06
	.zero		1


	//   ....[31]....
        /*02d4*/ 	.word	0x00000bf0
        /*02d8*/ 	.word	0x000000ff
        /*02dc*/ 	.word	0x000000f8
        /*02e0*/ 	.short	0x0100
        /*02e2*/ 	.byte	0x06
	.zero		1


	//   ....[32]....
        /*02e4*/ 	.word	0x00000ce0
        /*02e8*/ 	.word	0x000000ff
        /*02ec*/ 	.word	0x00000100
        /*02f0*/ 	.short	0x0100
        /*02f2*/ 	.byte	0x05
	.zero		1


	//   ....[33]....
        /*02f4*/ 	.word	0x00000cf0
        /*02f8*/ 	.word	0x000000ff
        /*02fc*/ 	.word	0x00000110
        /*0300*/ 	.short	0x0100
        /*0302*/ 	.byte	0x05
	.zero		1


	//   ....[34]....
        /*0304*/ 	.word	0x00000d00
        /*0308*/ 	.word	0x000000ff
        /*030c*/ 	.word	0x00000108
        /*0310*/ 	.short	0x0100
        /*0312*/ 	.byte	0x05
	.zero		1


	//   ....[35]....
        /*0314*/ 	.word	0x00000d10
        /*0318*/ 	.word	0x000000ff
        /*031c*/ 	.word	0x00000118
        /*0320*/ 	.short	0x0100
        /*0322*/ 	.byte	0x05
	.zero		1


	//   ....[36]....
        /*0324*/ 	.word	0x000015e0
        /*0328*/ 	.word	0x00000003
        /*032c*/ 	.word	0x00000110
        /*0330*/ 	.short	0x010a
        /*0332*/ 	.byte	0xff
	.zero		1


	//   ....[37]....
        /*0334*/ 	.word	0x00001610
        /*0338*/ 	.word	0x00000003
        /*033c*/ 	.word	0x00000100
        /*0340*/ 	.short	0x0101
        /*0342*/ 	.byte	0xff
	.zero		1


	//   ....[38]....
        /*0344*/ 	.word	0x000016e0
        /*0348*/ 	.word	0x000000ff
        /*034c*/ 	.word	0x00000040
        /*0350*/ 	.short	0x010a
        /*0352*/ 	.byte	0x08
	.zero		1


	//   ....[39]....
        /*0354*/ 	.word	0x00001780
        /*0358*/ 	.word	0x000000ff
        /*035c*/ 	.word	0x00000040
        /*0360*/ 	.short	0x010a
        /*0362*/ 	.byte	0x21
	.zero		1


	//   ....[40]....
        /*0364*/ 	.word	0x000018d0
        /*0368*/ 	.word	0x000000ff
        /*036c*/ 	.word	0x00000040
        /*0370*/ 	.short	0x010a
        /*0372*/ 	.byte	0x08
	.zero		1


	//   ....[41]....
        /*0374*/ 	.word	0x000019e0
        /*0378*/ 	.word	0x000000ff
        /*037c*/ 	.word	0x00000098
        /*0380*/ 	.short	0x0101
        /*0382*/ 	.byte	0x04
	.zero		1


	//   ....[42]....
        /*0384*/ 	.word	0x00001a00
        /*0388*/ 	.word	0x000000ff
        /*038c*/ 	.word	0x00000040
        /*0390*/ 	.short	0x010a
        /*0392*/ 	.byte	0x08
	.zero		1


	//   ....[43]....
        /*0394*/ 	.word	0x00001a80
        /*0398*/ 	.word	0x000000ff
        /*039c*/ 	.word	0x00000040
        /*03a0*/ 	.short	0x010a
        /*03a2*/ 	.byte	0x11
	.zero		1


	//   ....[44]....
        /*03a4*/ 	.word	0x00001bd0
        /*03a8*/ 	.word	0x000000ff
        /*03ac*/ 	.word	0x00000040
        /*03b0*/ 	.short	0x010a
        /*03b2*/ 	.byte	0x08
	.zero		1


	//   ....[45]....
        /*03b4*/ 	.word	0x00001d10
        /*03b8*/ 	.word	0x00000002
        /*03bc*/ 	.word	0x000000a0
        /*03c0*/ 	.short	0x010a
        /*03c2*/ 	.byte	0xff
	.zero		1


	//   ....[46]....
        /*03c4*/ 	.word	0x00001dd0
        /*03c8*/ 	.word	0x00000002
        /*03cc*/ 	.word	0x00000000
        /*03d0*/ 	.short	0x0101
        /*03d2*/ 	.byte	0xff
	.zero		1


	//   ....[47]....
        /*03d4*/ 	.word	0x00002330
        /*03d8*/ 	.word	0x000000ff
        /*03dc*/ 	.word	0x00000000
        /*03e0*/ 	.short	0x010a
        /*03e2*/ 	.byte	0x05
	.zero		1


	//   ....[48]....
        /*03e4*/ 	.word	0x000023c0
        /*03e8*/ 	.word	0x000000ff
        /*03ec*/ 	.word	0x00000000
        /*03f0*/ 	.short	0x010a
        /*03f2*/ 	.byte	0x05
	.zero		1


	//   ....[49]....
        /*03f4*/ 	.word	0x00002450
        /*03f8*/ 	.word	0x000000ff
        /*03fc*/ 	.word	0x00000000
        /*0400*/ 	.short	0x010a
        /*0402*/ 	.byte	0x05
	.zero		1


	//   ....[50]....
        /*0404*/ 	.word	0x000024e0
        /*0408*/ 	.word	0x000000ff
        /*040c*/ 	.word	0x00000000
        /*0410*/ 	.short	0x010a
        /*0412*/ 	.byte	0x05
	.zero		1


	//   ....[51]....
        /*0414*/ 	.word	0x00002570
        /*0418*/ 	.word	0x000000ff
        /*041c*/ 	.word	0x00000000
        /*0420*/ 	.short	0x010a
        /*0422*/ 	.byte	0x05
	.zero		1


	//   ....[52]....
        /*0424*/ 	.word	0x00002600
        /*0428*/ 	.word	0x000000ff
        /*042c*/ 	.word	0x00000000
        /*0430*/ 	.short	0x010a
        /*0432*/ 	.byte	0x05
	.zero		1


	//   ....[53]....
        /*0434*/ 	.word	0x00002690
        /*0438*/ 	.word	0x000000ff
        /*043c*/ 	.word	0x00000000
        /*0440*/ 	.short	0x010a
        /*0442*/ 	.byte	0x05
	.zero		1


	//   ....[54]....
        /*0444*/ 	.word	0x00002730
        /*0448*/ 	.word	0x00000000
        /*044c*/ 	.word	0x00000000
        /*0450*/ 	.short	0x010a
        /*0452*/ 	.byte	0xff
	.zero		1


	//   ....[55]....
        /*0454*/ 	.word	0x00002850
        /*0458*/ 	.word	0x00000000
        /*045c*/ 	.word	0x00000100
        /*0460*/ 	.short	0x010a
        /*0462*/ 	.byte	0xff
	.zero		1


	//   ....[56]....
        /*0464*/ 	.word	0x000028b0
        /*0468*/ 	.word	0x00000004
        /*046c*/ 	.word	0x00000000
        /*0470*/ 	.short	0x0101
        /*0472*/ 	.byte	0xff
	.zero		1


	//   ....[57]....
        /*0474*/ 	.word	0x000028d0
        /*0478*/ 	.word	0x000000ff
        /*047c*/ 	.word	0x000000b0
        /*0480*/ 	.short	0x010a
        /*0482*/ 	.byte	0x05
	.zero		1


	//   ....[58]....
        /*0484*/ 	.word	0x000029f0
        /*0488*/ 	.word	0x00000000
        /*048c*/ 	.word	0x000000a0
        /*0490*/ 	.short	0x010a
        /*0492*/ 	.byte	0xff
	.zero		1


	//   ....[59]....
        /*0494*/ 	.word	0x00002b00
        /*0498*/ 	.word	0x00000000
        /*049c*/ 	.word	0x00000000
        /*04a0*/ 	.short	0x0101
        /*04a2*/ 	.byte	0xff
	.zero		1


	//   ....[60]....
        /*04a4*/ 	.word	0x00002b90
        /*04a8*/ 	.word	0x000000ff
        /*04ac*/ 	.word	0x000000b0
        /*04b0*/ 	.short	0x0106
        /*04b2*/ 	.byte	0x05
	.zero		1


	//   ....[61]....
        /*04b4*/ 	.word	0x00002bb0
        /*04b8*/ 	.word	0x000000ff
        /*04bc*/ 	.word	0x000000b0
        /*04c0*/ 	.short	0x010a
        /*04c2*/ 	.byte	0x05
	.zero		1


	//   ....[62]....
        /*04c4*/ 	.word	0x00002c40
        /*04c8*/ 	.word	0x000000ff
        /*04cc*/ 	.word	0x000000b0
        /*04d0*/ 	.short	0x0106
        /*04d2*/ 	.byte	0x04
	.zero		1


	//   ....[63]....
        /*04d4*/ 	.word	0x00002c80
        /*04d8*/ 	.word	0x00000000
        /*04dc*/ 	.word	0x000000b0
        /*04e0*/ 	.short	0x010a
        /*04e2*/ 	.byte	0xff
	.zero		1


	//   ....[64]....
        /*04e4*/ 	.word	0x000031a0
        /*04e8*/ 	.word	0x00000000
        /*04ec*/ 	.word	0x000000a0
        /*04f0*/ 	.short	0x010a
        /*04f2*/ 	.byte	0xff
	.zero		1


	//   ....[65]....
        /*04f4*/ 	.word	0x000032b0
        /*04f8*/ 	.word	0x00000003
        /*04fc*/ 	.word	0x00000000
        /*0500*/ 	.short	0x0101
        /*0502*/ 	.byte	0xff
	.zero		1


	//   ....[66]....
        /*0504*/ 	.word	0x000032c0
        /*0508*/ 	.word	0x000000ff
        /*050c*/ 	.word	0x00000000
        /*0510*/ 	.short	0x010a
        /*0512*/ 	.byte	0x06
	.zero		1


	//   ....[67]....
        /*0514*/ 	.word	0x000032e0
        /*0518*/ 	.word	0x000000ff
        /*051c*/ 	.word	0x000000e0
        /*0520*/ 	.short	0x010a
        /*0522*/ 	.byte	0x07
	.zero		1


	//   ....[68]....
        /*0524*/ 	.word	0x000033b0
        /*0528*/ 	.word	0x000000ff
        /*052c*/ 	.word	0x00000000
        /*0530*/ 	.short	0x010a
        /*0532*/ 	.byte	0x06
	.zero		1


	//   ....[69]....
        /*0534*/ 	.word	0x000034e0
        /*0538*/ 	.word	0x000000ff
        /*053c*/ 	.word	0x00000000
        /*0540*/ 	.short	0x010a
        /*0542*/ 	.byte	0x1a
	.zero		1


	//   ....[70]....
        /*0544*/ 	.word	0x00003780
        /*0548*/ 	.word	0x000000ff
        /*054c*/ 	.word	0x00000000
        /*0550*/ 	.short	0x010a
        /*0552*/ 	.byte	0x06
	.zero		1


	//   ....[71]....
        /*0554*/ 	.word	0x00003810
        /*0558*/ 	.word	0x000000ff
        /*055c*/ 	.word	0x00000000
        /*0560*/ 	.short	0x010a
        /*0562*/ 	.byte	0x06
	.zero		1


	//   ....[72]....
        /*0564*/ 	.word	0x000038a0
        /*0568*/ 	.word	0x000000ff
        /*056c*/ 	.word	0x00000000
        /*0570*/ 	.short	0x010a
        /*0572*/ 	.byte	0x06
	.zero		1


	//   ....[73]....
        /*0574*/ 	.word	0x00003930
        /*0578*/ 	.word	0x000000ff
        /*057c*/ 	.word	0x00000000
        /*0580*/ 	.short	0x010a
        /*0582*/ 	.byte	0x07
	.zero		1


	//   ....[74]....
        /*0584*/ 	.word	0x00003d70
        /*0588*/ 	.word	0x00000000
        /*058c*/ 	.word	0x000000a0
        /*0590*/ 	.short	0x010a
        /*0592*/ 	.byte	0xff
	.zero		1


	//   ....[75]....
        /*0594*/ 	.word	0x00003e60
        /*0598*/ 	.word	0x00000000
        /*059c*/ 	.word	0x00000000
        /*05a0*/ 	.short	0x0101
        /*05a2*/ 	.byte	0xff
	.zero		1


	//   ....[76]....
        /*05a4*/ 	.word	0x00004180
        /*05a8*/ 	.word	0x000000ff
        /*05ac*/ 	.word	0x00000098
        /*05b0*/ 	.short	0x010a
        /*05b2*/ 	.byte	0x06
	.zero		1


	//   ....[77]....
        /*05b4*/ 	.word	0x00004300
        /*05b8*/ 	.word	0x000000ff
        /*05bc*/ 	.word	0x00000088
        /*05c0*/ 	.short	0x010a
        /*05c2*/ 	.byte	0x06
	.zero		1


	//   ....[78]....
        /*05c4*/ 	.word	0x00004630
        /*05c8*/ 	.word	0x000000ff
        /*05cc*/ 	.word	0x00000080
        /*05d0*/ 	.short	0x010b
        /*05d2*/ 	.byte	0x06
	.zero		1


	//   ....[79]....
        /*05d4*/ 	.word	0x00004650
        /*05d8*/ 	.word	0x000000ff
        /*05dc*/ 	.word	0x00000000
        /*05e0*/ 	.short	0x0101
        /*05e2*/ 	.byte	0x25
	.zero		1


	//   ....[80]....
        /*05e4*/ 	.word	0x00004690
        /*05e8*/ 	.word	0x00000000
        /*05ec*/ 	.word	0x00000088
        /*05f0*/ 	.short	0x010a
        /*05f2*/ 	.byte	0xff
	.zero		1


	//   ....[81]....
        /*05f4*/ 	.word	0x000049c0
        /*05f8*/ 	.word	0x00000000
        /*05fc*/ 	.word	0x000000a0
        /*0600*/ 	.short	0x010a
        /*0602*/ 	.byte	0xff
	.zero		1


	//   ....[82]....
        /*0604*/ 	.word	0x00004ad0
        /*0608*/ 	.word	0x00000000
        /*060c*/ 	.word	0x00000000
        /*0610*/ 	.short	0x0101
        /*0612*/ 	.byte	0xff
	.zero		1


	//   ....[83]....
        /*0614*/ 	.word	0x00005470
        /*0618*/ 	.word	0x000000ff
        /*061c*/ 	.word	0x00000080
        /*0620*/ 	.short	0x010a
        /*0622*/ 	.byte	0x2b
	.zero		1


	//   ....[84]....
        /*0624*/ 	.word	0x00005480
        /*0628*/ 	.word	0x0000009c
        /*062c*/ 	.word	0x000000c0
        /*0630*/ 	.short	0x010a
        /*0632*/ 	.byte	0xff
	.zero		1


	//   ....[85]....
        /*0634*/ 	.word	0x00005610
        /*0638*/ 	.word	0x000000ff
        /*063c*/ 	.word	0x00000080
        /*0640*/ 	.short	0x010a
        /*0642*/ 	.byte	0x2b
	.zero		1


	//   ....[86]....
        /*0644*/ 	.word	0x00005710
        /*0648*/ 	.word	0x000000ff
        /*064c*/ 	.word	0x00000000
        /*0650*/ 	.short	0x0101
        /*0652*/ 	.byte	0x04
	.zero		1


	//   ....[87]....
        /*0654*/ 	.word	0x00005770
        /*0658*/ 	.word	0x0000009c
        /*065c*/ 	.word	0x000000c0
        /*0660*/ 	.short	0x010a
        /*0662*/ 	.byte	0xff
	.zero		1


	//   ....[88]....
        /*0664*/ 	.word	0x00005b30
        /*0668*/ 	.word	0x000000ff
        /*066c*/ 	.word	0x00000000
        /*0670*/ 	.short	0x0101
        /*0672*/ 	.byte	0x05
	.zero		1


	//   ....[89]....
        /*0674*/ 	.word	0x00006be0
        /*0678*/ 	.word	0x00000003
        /*067c*/ 	.word	0x00000110
        /*0680*/ 	.short	0x010a
        /*0682*/ 	.byte	0xff
	.zero		1


	//   ....[90]....
        /*0684*/ 	.word	0x00006c40
        /*0688*/ 	.word	0x00000002
        /*068c*/ 	.word	0x00000040
        /*0690*/ 	.short	0x010a
        /*0692*/ 	.byte	0xff
	.zero		1


	//   ....[91]....
        /*0694*/ 	.word	0x00006ca0
        /*0698*/ 	.word	0x00000002
        /*069c*/ 	.word	0x00000040
        /*06a0*/ 	.short	0x010a
        /*06a2*/ 	.byte	0xff
	.zero		1


	//   ....[92]....
        /*06a4*/ 	.word	0x00006cf0
        /*06a8*/ 	.word	0x00000002
        /*06ac*/ 	.word	0x000000a0
        /*06b0*/ 	.short	0x010a
        /*06b2*/ 	.byte	0xff
	.zero		1


	//   ....[93]....
        /*06b4*/ 	.word	0x00006d50
        /*06b8*/ 	.word	0x00000000
        /*06bc*/ 	.word	0x00000000
        /*06c0*/ 	.short	0x010a
        /*06c2*/ 	.byte	0xff
	.zero		1


	//   ....[94]....
        /*06c4*/ 	.word	0x00006db0
        /*06c8*/ 	.word	0x00000000
        /*06cc*/ 	.word	0x00000000
        /*06d0*/ 	.short	0x010a
        /*06d2*/ 	.byte	0xff
	.zero		1


	//   ....[95]....
        /*06d4*/ 	.word	0x00006e10
        /*06d8*/ 	.word	0x00000000
        /*06dc*/ 	.word	0x00000000
        /*06e0*/ 	.short	0x010a
        /*06e2*/ 	.byte	0xff
	.zero		1


	//   ....[96]....
        /*06e4*/ 	.word	0x00006e70
        /*06e8*/ 	.word	0x00000000
        /*06ec*/ 	.word	0x00000000
        /*06f0*/ 	.short	0x010a
        /*06f2*/ 	.byte	0xff
	.zero		1


	//   ....[97]....
        /*06f4*/ 	.word	0x00006ed0
        /*06f8*/ 	.word	0x00000000
        /*06fc*/ 	.word	0x00000000
        /*0700*/ 	.short	0x010a
        /*0702*/ 	.byte	0xff
	.zero		1


	//   ....[98]....
        /*0704*/ 	.word	0x00006f30
        /*0708*/ 	.word	0x00000000
        /*070c*/ 	.word	0x00000000
        /*0710*/ 	.short	0x010a
        /*0712*/ 	.byte	0xff
	.zero		1


	//   ....[99]....
        /*0714*/ 	.word	0x00006f90
        /*0718*/ 	.word	0x00000000
        /*071c*/ 	.word	0x00000000
        /*0720*/ 	.short	0x010a
        /*0722*/ 	.byte	0xff
	.zero		1


	//   ....[100]....
        /*0724*/ 	.word	0x00006fe0
        /*0728*/ 	.word	0x00000000
        /*072c*/ 	.word	0x00000100
        /*0730*/ 	.short	0x010a
        /*0732*/ 	.byte	0xff
	.zero		1


	//   ....[101]....
        /*0734*/ 	.word	0x00007040
        /*0738*/ 	.word	0x00000000
        /*073c*/ 	.word	0x000000b0
        /*0740*/ 	.short	0x010a
        /*0742*/ 	.byte	0xff
	.zero		1


	//   ....[102]....
        /*0744*/ 	.word	0x00007090
        /*0748*/ 	.word	0x00000000
        /*074c*/ 	.word	0x000000a0
        /*0750*/ 	.short	0x010a
        /*0752*/ 	.byte	0xff
	.zero		1


	//   ....[103]....
        /*0754*/ 	.word	0x000070f0
        /*0758*/ 	.word	0x00000000
        /*075c*/ 	.word	0x000000b0
        /*0760*/ 	.short	0x010a
        /*0762*/ 	.byte	0xff
	.zero		1


	//   ....[104]....
        /*0764*/ 	.word	0x00007140
        /*0768*/ 	.word	0x00000000
        /*076c*/ 	.word	0x000000a0
        /*0770*/ 	.short	0x010a
        /*0772*/ 	.byte	0xff
	.zero		1


	//   ....[105]....
        /*0774*/ 	.word	0x000071a0
        /*0778*/ 	.word	0x00000003
        /*077c*/ 	.word	0x000000e0
        /*0780*/ 	.short	0x010a
        /*0782*/ 	.byte	0xff
	.zero		1


	//   ....[106]....
        /*0784*/ 	.word	0x00007200
        /*0788*/ 	.word	0x00000000
        /*078c*/ 	.word	0x00000000
        /*0790*/ 	.short	0x010a
        /*0792*/ 	.byte	0xff
	.zero		1


	//   ....[107]....
        /*0794*/ 	.word	0x00007260
        /*0798*/ 	.word	0x00000000
        /*079c*/ 	.word	0x00000000
        /*07a0*/ 	.short	0x010a
        /*07a2*/ 	.byte	0xff
	.zero		1


	//   ....[108]....
        /*07a4*/ 	.word	0x000072c0
        /*07a8*/ 	.word	0x00000000
        /*07ac*/ 	.word	0x00000000
        /*07b0*/ 	.short	0x010a
        /*07b2*/ 	.byte	0xff
	.zero		1


	//   ....[109]....
        /*07b4*/ 	.word	0x00007320
        /*07b8*/ 	.word	0x00000000
        /*07bc*/ 	.word	0x00000000
        /*07c0*/ 	.short	0x010a
        /*07c2*/ 	.byte	0xff
	.zero		1


	//   ....[110]....
        /*07c4*/ 	.word	0x00007380
        /*07c8*/ 	.word	0x00000000
        /*07cc*/ 	.word	0x00000000
        /*07d0*/ 	.short	0x010a
        /*07d2*/ 	.byte	0xff
	.zero		1


	//   ....[111]....
        /*07d4*/ 	.word	0x000073d0
        /*07d8*/ 	.word	0x00000000
        /*07dc*/ 	.word	0x000000a0
        /*07e0*/ 	.short	0x010a
        /*07e2*/ 	.byte	0xff
	.zero		1


	//   ....[112]....
        /*07e4*/ 	.word	0x00007430
        /*07e8*/ 	.word	0x00000000
        /*07ec*/ 	.word	0x00000098
        /*07f0*/ 	.short	0x010a
        /*07f2*/ 	.byte	0xff
	.zero		1


	//   ....[113]....
        /*07f4*/ 	.word	0x00007490
        /*07f8*/ 	.word	0x00000003
        /*07fc*/ 	.word	0x00000088
        /*0800*/ 	.short	0x010a
        /*0802*/ 	.byte	0xff
	.zero		1


	//   ....[114]....
        /*0804*/ 	.word	0x000074e0
        /*0808*/ 	.word	0x00000000
        /*080c*/ 	.word	0x000000a0
        /*0810*/ 	.short	0x010a
        /*0812*/ 	.byte	0xff
	.zero		1


	//   ....[115]....
        /*0814*/ 	.word	0x00007540
        /*0818*/ 	.word	0x00000000
        /*081c*/ 	.word	0x00000080
        /*0820*/ 	.short	0x010a
        /*0822*/ 	.byte	0xff
	.zero		1


	//   ....[116]....
        /*0824*/ 	.word	0x00007590
        /*0828*/ 	.word	0x0000009c
        /*082c*/ 	.word	0x000000c0
        /*0830*/ 	.short	0x010a
        /*0832*/ 	.byte	0xff
	.zero		1


	//----- nvinfo : EIATTR_NUM_MBARRIERS
	.align		4
.L_47:
        /*0834*/ 	.byte	0x03, 0x38
        /*0836*/ 	.short	0x0024


	//----- nvinfo : EIATTR_EXIT_INSTR_OFFSETS
	.align		4
        /*0838*/ 	.byte	0x04, 0x1c
        /*083a*/ 	.short	(.L_49 - .L_48)


	//   ....[0]....
.L_48:
        /*083c*/ 	.word	0x00002760


	//   ....[1]....
        /*0840*/ 	.word	0x00002c50


	//   ....[2]....
        /*0844*/ 	.word	0x00002cb0


	//   ....[3]....
        /*0848*/ 	.word	0x00003b90


	//   ....[4]....
        /*084c*/ 	.word	0x000046c0


	//   ....[5]....
        /*0850*/ 	.word	0x00004700


	//   ....[6]....
        /*0854*/ 	.word	0x00006bd0


	//----- nvinfo : EIATTR_MAX_THREADS
	.align		4
.L_49:
        /*0858*/ 	.byte	0x04, 0x05
        /*085a*/ 	.short	(.L_51 - .L_50)
.L_50:
        /*085c*/ 	.word	0x00000100
        /*0860*/ 	.word	0x00000001
        /*0864*/ 	.word	0x00000001


	//----- nvinfo : EIATTR_CRS_STACK_SIZE
	.align		4
.L_51:
        /*0868*/ 	.byte	0x04, 0x1e
        /*086a*/ 	.short	(.L_53 - .L_52)
.L_52:
        /*086c*/ 	.word	0x00000000


	//----- nvinfo : EIATTR_CBANK_PARAM_SIZE
	.align		4
.L_53:
        /*0870*/ 	.byte	0x03, 0x19
        /*0872*/ 	.short	0x0800


	//----- nvinfo : EIATTR_PARAM_CBANK
	.align		4
        /*0874*/ 	.byte	0x04, 0x0a
        /*0876*/ 	.short	(.L_55 - .L_54)
	.align		4
.L_54:
        /*0878*/ 	.word	index@(.nv.constant0._ZN7cutlass13device_kernelINS_4gemm6kernel13GemmUniversalIN4cute5tupleIJiiiiEEENS1_10collective13CollectiveMmaINS1_35MainloopSm100TmaUmmaWarpSpecializedILi8ELi2ELi4ENS5_IJNS4_1CILi1EEESB_SB_EEEEENS5_IJNSA_ILi128EEENSA_ILi64EEESE_EEENS_12float_e5m2_tENS5_IJSB_llEEENS_12float_e4m3_tESI_NS4_8TiledMMAINS4_8MMA_AtomIJNS4_10MMA_TraitsINS4_19SM100_MMA_F8F6F4_SSEJSH_SJ_fSE_SF_NS4_17integral_constantINS4_4UMMA5MajorELSQ_1EEESR_NSO_INSP_7ScaleInELSS_0EEEST_EEEEEENS4_6LayoutISC_NS5_IJNSA_ILi0EEESX_SX_EEEEENS5_IJNS4_10UnderscoreES10_S10_EEEEENS4_13SM90_TMA_LOADENS4_14ComposedLayoutINS4_7SwizzleILi3ELi4ELi3EEENS4_18smem_ptr_flag_bitsILi8EEENSW_INS5_IJSE_NSA_ILi8EEEEEENS5_IJSB_SE_EEEEEEEvNS4_8identityES13_NS14_INS15_ILi2ELi4ELi3EEES18_NSW_INS5_IJSF_S19_EEENS5_IJSB_SF_EEEEEEEvS1E_EENS_8epilogue10collective18CollectiveEpilogueINS1L_23Sm100TmaWarpSpecializedILi1ELi1ELi64ELb0ELb0EEEJSG_NS5_IJNSW_ISE_SB_EENSW_ISF_SB_EEEEESH_NS5_IJlSB_lEEESH_S1T_NS1L_6fusion15FusionCallbacksIS1P_NS1U_17LinearCombinationISH_fSH_fLNS_15FloatRoundStyleE2EEESG_S1S_JEEENS4_5SM1004TMEM4LOAD26SM100_TMEM_LOAD_32dp32b64xES13_NS14_IS1F_S18_NSW_INS5_IJS19_SF_EEENS5_IJSF_SB_EEEEEEENS4_39AutoVectorizingCopyWithAssumedAlignmentILi128EEENS4_14SM90_TMA_STOREES27_S29_S29_EEEvvEEEEvNT_6ParamsE)
        /*087c*/ 	.short	0x0380
        /*087e*/ 	.short	0x0800


	//----- nvinfo : EIATTR_SW_WAR
	.align		4
.L_55:
        /*0880*/ 	.byte	0x04, 0x36
        /*0882*/ 	.short	(.L_57 - .L_56)
.L_56:
        /*0884*/ 	.word	0x00000008
.L_57:


//--------------------- .nv.callgraph             --------------------------
	.section	.nv.callgraph,"",@"SHT_CUDA_CALLGRAPH"
	.align	4
	.sectionentsize	8
	.align		4
        /*0000*/ 	.word	0x00000000
	.align		4
        /*0004*/ 	.word	0xffffffff
	.align		4
        /*0008*/ 	.word	index@(_ZN7cutlass13device_kernelINS_4gemm6kernel13GemmUniversalIN4cute5tupleIJiiiiEEENS1_10collective13CollectiveMmaINS1_35MainloopSm100TmaUmmaWarpSpecializedILi8ELi2ELi4ENS5_IJNS4_1CILi1EEESB_SB_EEEEENS5_IJNSA_ILi128EEENSA_ILi64EEESE_EEENS_12float_e5m2_tENS5_IJSB_llEEENS_12float_e4m3_tESI_NS4_8TiledMMAINS4_8MMA_AtomIJNS4_10MMA_TraitsINS4_19SM100_MMA_F8F6F4_SSEJSH_SJ_fSE_SF_NS4_17integral_constantINS4_4UMMA5MajorELSQ_1EEESR_NSO_INSP_7ScaleInELSS_0EEEST_EEEEEENS4_6LayoutISC_NS5_IJNSA_ILi0EEESX_SX_EEEEENS5_IJNS4_10UnderscoreES10_S10_EEEEENS4_13SM90_TMA_LOADENS4_14ComposedLayoutINS4_7SwizzleILi3ELi4ELi3EEENS4_18smem_ptr_flag_bitsILi8EEENSW_INS5_IJSE_NSA_ILi8EEEEEENS5_IJSB_SE_EEEEEEEvNS4_8identityES13_NS14_INS15_ILi2ELi4ELi3EEES18_NSW_INS5_IJSF_S19_EEENS5_IJSB_SF_EEEEEEEvS1E_EENS_8epilogue10collective18CollectiveEpilogueINS1L_23Sm100TmaWarpSpecializedILi1ELi1ELi64ELb0ELb0EEEJSG_NS5_IJNSW_ISE_SB_EENSW_ISF_SB_EEEEESH_NS5_IJlSB_lEEESH_S1T_NS1L_6fusion15FusionCallbacksIS1P_NS1U_17LinearCombinationISH_fSH_fLNS_15FloatRoundStyleE2EEESG_S1S_JEEENS4_5SM1004TMEM4LOAD26SM100_TMEM_LOAD_32dp32b64xES13_NS14_IS1F_S18_NSW_INS5_IJS19_SF_EEENS5_IJSF_SB_EEEEEEENS4_39AutoVectorizingCopyWithAssumedAlignmentILi128EEENS4_14SM90_TMA_STOREES27_S29_S29_EEEvvEEEEvNT_6ParamsE)
	.align		4
        /*000c*/ 	.word	index@(__assertfail)
	.align		4
        /*0010*/ 	.word	0x00000000
	.align		4
        /*0014*/ 	.word	0xfffffffe
	.align		4
        /*0018*/ 	.word	0x00000000
	.align		4
        /*001c*/ 	.word	0xfffffffd
	.align		4
        /*0020*/ 	.word	0x00000000
	.align		4
        /*0024*/ 	.word	0xfffffffc


//--------------------- .nv.constant4             --------------------------
	.section	.nv.constant4,"a",@progbits
	.align	8
	.align		8
.nv.constant4:
        /*0000*/ 	.dword	__assertfail
	.align		8
        /*0008*/ 	.dword	__unnamed_1
	.align		8
        /*0010*/ 	.dword	__unnamed_2
	.align		8
        /*0018*/ 	.dword	_ZN40_INTERNAL_717eeae3_4_k_cu_22e04302_176404cuda3std3__45__cpo5beginE
	.align		8
        /*0020*/ 	.dword	_ZN40_INTERNAL_717eeae3_4_k_cu_22e04302_176404cuda3std3__45__cpo3endE
	.align		8
        /*0028*/ 	.dword	_ZN40_INTERNAL_717eeae3_4_k_cu_22e04302_176404cuda3std3__45__cpo6cbeginE
	.align		8
        /*0030*/ 	.dword	_ZN40_INTERNAL_717eeae3_4_k_cu_22e04302_176404cuda3std3__45__cpo4cendE
	.align		8
        /*0038*/ 	.dword	_ZN40_INTERNAL_717eeae3_4_k_cu_22e04302_176404cuda3std3__442_GLOBAL__N__717eeae3_4_k_cu_22e04302_176406ignoreE
	.align		8
        /*0040*/ 	.dword	_ZN40_INTERNAL_717eeae3_4_k_cu_22e04302_176404cuda3std3__419piecewise_constructE
	.align		8
        /*0048*/ 	.dword	_ZN40_INTERNAL_717eeae3_4_k_cu_22e04302_176404cuda3std3__48in_placeE
	.align		8
        /*0050*/ 	.dword	_ZN40_INTERNAL_717eeae3_4_k_cu_22e04302_176404cuda3std6ranges3__45__cpo4swapE
	.align		8
        /*0058*/ 	.dword	_ZN40_INTERNAL_717eeae3_4_k_cu_22e04302_176404cuda3std6ranges3__45__cpo9iter_moveE
	.align		8
        /*0060*/ 	.dword	_ZN40_INTERNAL_717eeae3_4_k_cu_22e04302_176404cute7productE
	.align		8
        /*0068*/ 	.dword	_ZN40_INTERNAL_717eeae3_4_k_cu_22e04302_176404cute1_E
	.align		8
        /*0070*/ 	.dword	$str$25
	.align		8
        /*0078*/ 	.dword	$str$26
	.align		8
        /*0080*/ 	.dword	$str$27
	.align		8
        /*0088*/ 	.dword	$str$28


//--------------------- .text._ZN7cutlass13device_kernelINS_4gemm6kernel13GemmUniversalIN4cute5tupleIJiiiiEEENS1_10collective13CollectiveMmaINS1_35MainloopSm100TmaUmmaWarpSpecializedILi8ELi2ELi4ENS5_IJNS4_1CILi1EEESB_SB_EEEEENS5_IJNSA_ILi128EEENSA_ILi64EEESE_EEENS_12float_e5m2_tENS5_IJSB_llEEENS_12float_e4m3_tESI_NS4_8TiledMMAINS4_8MMA_AtomIJNS4_10MMA_TraitsINS4_19SM100_MMA_F8F6F4_SSEJSH_SJ_fSE_SF_NS4_17integral_constantINS4_4UMMA5MajorELSQ_1EEESR_NSO_INSP_7ScaleInELSS_0EEEST_EEEEEENS4_6LayoutISC_NS5_IJNSA_ILi0EEESX_SX_EEEEENS5_IJNS4_10UnderscoreES10_S10_EEEEENS4_13SM90_TMA_LOADENS4_14ComposedLayoutINS4_7SwizzleILi3ELi4ELi3EEENS4_18smem_ptr_flag_bitsILi8EEENSW_INS5_IJSE_NSA_ILi8EEEEEENS5_IJSB_SE_EEEEEEEvNS4_8identityES13_NS14_INS15_ILi2ELi4ELi3EEES18_NSW_INS5_IJSF_S19_EEENS5_IJSB_SF_EEEEEEEvS1E_EENS_8epilogue10collective18CollectiveEpilogueINS1L_23Sm100TmaWarpSpecializedILi1ELi1ELi64ELb0ELb0EEEJSG_NS5_IJNSW_ISE_SB_EENSW_ISF_SB_EEEEESH_NS5_IJlSB_lEEESH_S1T_NS1L_6fusion15FusionCallbacksIS1P_NS1U_17LinearCombinationISH_fSH_fLNS_15FloatRoundStyleE2EEESG_S1S_JEEENS4_5SM1004TMEM4LOAD26SM100_TMEM_LOAD_32dp32b64xES13_NS14_IS1F_S18_NSW_INS5_IJS19_SF_EEENS5_IJSF_SB_EEEEEEENS4_39AutoVectorizingCopyWithAssumedAlignmentILi128EEENS4_14SM90_TMA_STOREES27_S29_S29_EEEvvEEEEvNT_6ParamsE --------------------------
	.section	.text._ZN7cutlass13device_kernelINS_4gemm6kernel13GemmUniversalIN4cute5tupleIJiiiiEEENS1_10collective13CollectiveMmaINS1_35MainloopSm100TmaUmmaWarpSpecializedILi8ELi2ELi4ENS5_IJNS4_1CILi1EEESB_SB_EEEEENS5_IJNSA_ILi128EEENSA_ILi64EEESE_EEENS_12float_e5m2_tENS5_IJSB_llEEENS_12float_e4m3_tESI_NS4_8TiledMMAINS4_8MMA_AtomIJNS4_10MMA_TraitsINS4_19SM100_MMA_F8F6F4_SSEJSH_SJ_fSE_SF_NS4_17integral_constantINS4_4UMMA5MajorELSQ_1EEESR_NSO_INSP_7ScaleInELSS_0EEEST_EEEEEENS4_6LayoutISC_NS5_IJNSA_ILi0EEESX_SX_EEEEENS5_IJNS4_10UnderscoreES10_S10_EEEEENS4_13SM90_TMA_LOADENS4_14ComposedLayoutINS4_7SwizzleILi3ELi4ELi3EEENS4_18smem_ptr_flag_bitsILi8EEENSW_INS5_IJSE_NSA_ILi8EEEEEENS5_IJSB_SE_EEEEEEEvNS4_8identityES13_NS14_INS15_ILi2ELi4ELi3EEES18_NSW_INS5_IJSF_S19_EEENS5_IJSB_SF_EEEEEEEvS1E_EENS_8epilogue10collective18CollectiveEpilogueINS1L_23Sm100TmaWarpSpecializedILi1ELi1ELi64ELb0ELb0EEEJSG_NS5_IJNSW_ISE_SB_EENSW_ISF_SB_EEEEESH_NS5_IJlSB_lEEESH_S1T_NS1L_6fusion15FusionCallbacksIS1P_NS1U_17LinearCombinationISH_fSH_fLNS_15FloatRoundStyleE2EEESG_S1S_JEEENS4_5SM1004TMEM4LOAD26SM100_TMEM_LOAD_32dp32b64xES13_NS14_IS1F_S18_NSW_INS5_IJS19_SF_EEENS5_IJSF_SB_EEEEEEENS4_39AutoVectorizingCopyWithAssumedAlignmentILi128EEENS4_14SM90_TMA_STOREES27_S29_S29_EEEvvEEEEvNT_6ParamsE,"ax",@progbits
	.align	128
.text._ZN7cutlass13device_kernelINS_4gemm6kernel13GemmUniversalIN4cute5tupleIJiiiiEEENS1_10collective13CollectiveMmaINS1_35MainloopSm100TmaUmmaWarpSpecializedILi8ELi2ELi4ENS5_IJNS4_1CILi1EEESB_SB_EEEEENS5_IJNSA_ILi128EEENSA_ILi64EEESE_EEENS_12float_e5m2_tENS5_IJSB_llEEENS_12float_e4m3_tESI_NS4_8TiledMMAINS4_8MMA_AtomIJNS4_10MMA_TraitsINS4_19SM100_MMA_F8F6F4_SSEJSH_SJ_fSE_SF_NS4_17integral_constantINS4_4UMMA5MajorELSQ_1EEESR_NSO_INSP_7ScaleInELSS_0EEEST_EEEEEENS4_6LayoutISC_NS5_IJNSA_ILi0EEESX_SX_EEEEENS5_IJNS4_10UnderscoreES10_S10_EEEEENS4_13SM90_TMA_LOADENS4_14ComposedLayoutINS4_7SwizzleILi3ELi4ELi3EEENS4_18smem_ptr_flag_bitsILi8EEENSW_INS5_IJSE_NSA_ILi8EEEEEENS5_IJSB_SE_EEEEEEEvNS4_8identityES13_NS14_INS15_ILi2ELi4ELi3EEES18_NSW_INS5_IJSF_S19_EEENS5_IJSB_SF_EEEEEEEvS1E_EENS_8epilogue10collective18CollectiveEpilogueINS1L_23Sm100TmaWarpSpecializedILi1ELi1ELi64ELb0ELb0EEEJSG_NS5_IJNSW_ISE_SB_EENSW_ISF_SB_EEEEESH_NS5_IJlSB_lEEESH_S1T_NS1L_6fusion15FusionCallbacksIS1P_NS1U_17LinearCombinationISH_fSH_fLNS_15FloatRoundStyleE2EEESG_S1S_JEEENS4_5SM1004TMEM4LOAD26SM100_TMEM_LOAD_32dp32b64xES13_NS14_IS1F_S18_NSW_INS5_IJS19_SF_EEENS5_IJSF_SB_EEEEEEENS4_39AutoVectorizingCopyWithAssumedAlignmentILi128EEENS4_14SM90_TMA_STOREES27_S29_S29_EEEvvEEEEvNT_6ParamsE:
        .type           _ZN7cutlass13device_kernelINS_4gemm6kernel13GemmUniversalIN4cute5tupleIJiiiiEEENS1_10collective13CollectiveMmaINS1_35MainloopSm100TmaUmmaWarpSpecializedILi8ELi2ELi4ENS5_IJNS4_1CILi1EEESB_SB_EEEEENS5_IJNSA_ILi128EEENSA_ILi64EEESE_EEENS_12float_e5m2_tENS5_IJSB_llEEENS_12float_e4m3_tESI_NS4_8TiledMMAINS4_8MMA_AtomIJNS4_10MMA_TraitsINS4_19SM100_MMA_F8F6F4_SSEJSH_SJ_fSE_SF_NS4_17integral_constantINS4_4UMMA5MajorELSQ_1EEESR_NSO_INSP_7ScaleInELSS_0EEEST_EEEEEENS4_6LayoutISC_NS5_IJNSA_ILi0EEESX_SX_EEEEENS5_IJNS4_10UnderscoreES10_S10_EEEEENS4_13SM90_TMA_LOADENS4_14ComposedLayoutINS4_7SwizzleILi3ELi4ELi3EEENS4_18smem_ptr_flag_bitsILi8EEENSW_INS5_IJSE_NSA_ILi8EEEEEENS5_IJSB_SE_EEEEEEEvNS4_8identityES13_NS14_INS15_ILi2ELi4ELi3EEES18_NSW_INS5_IJSF_S19_EEENS5_IJSB_SF_EEEEEEEvS1E_EENS_8epilogue10collective18CollectiveEpilogueINS1L_23Sm100TmaWarpSpecializedILi1ELi1ELi64ELb0ELb0EEEJSG_NS5_IJNSW_ISE_SB_EENSW_ISF_SB_EEEEESH_NS5_IJlSB_lEEESH_S1T_NS1L_6fusion15FusionCallbacksIS1P_NS1U_17LinearCombinationISH_fSH_fLNS_15FloatRoundStyleE2EEESG_S1S_JEEENS4_5SM1004TMEM4LOAD26SM100_TMEM_LOAD_32dp32b64xES13_NS14_IS1F_S18_NSW_INS5_IJS19_SF_EEENS5_IJSF_SB_EEEEEEENS4_39AutoVectorizingCopyWithAssumedAlignmentILi128EEENS4_14SM90_TMA_STOREES27_S29_S29_EEEvvEEEEvNT_6ParamsE,@function
        .size           _ZN7cutlass13device_kernelINS_4gemm6kernel13GemmUniversalIN4cute5tupleIJiiiiEEENS1_10collective13CollectiveMmaINS1_35MainloopSm100TmaUmmaWarpSpecializedILi8ELi2ELi4ENS5_IJNS4_1CILi1EEESB_SB_EEEEENS5_IJNSA_ILi128EEENSA_ILi64EEESE_EEENS_12float_e5m2_tENS5_IJSB_llEEENS_12float_e4m3_tESI_NS4_8TiledMMAINS4_8MMA_AtomIJNS4_10MMA_TraitsINS4_19SM100_MMA_F8F6F4_SSEJSH_SJ_fSE_SF_NS4_17integral_constantINS4_4UMMA5MajorELSQ_1EEESR_NSO_INSP_7ScaleInELSS_0EEEST_EEEEEENS4_6LayoutISC_NS5_IJNSA_ILi0EEESX_SX_EEEEENS5_IJNS4_10UnderscoreES10_S10_EEEEENS4_13SM90_TMA_LOADENS4_14ComposedLayoutINS4_7SwizzleILi3ELi4ELi3EEENS4_18smem_ptr_flag_bitsILi8EEENSW_INS5_IJSE_NSA_ILi8EEEEEENS5_IJSB_SE_EEEEEEEvNS4_8identityES13_NS14_INS15_ILi2ELi4ELi3EEES18_NSW_INS5_IJSF_S19_EEENS5_IJSB_SF_EEEEEEEvS1E_EENS_8epilogue10collective18CollectiveEpilogueINS1L_23Sm100TmaWarpSpecializedILi1ELi1ELi64ELb0ELb0EEEJSG_NS5_IJNSW_ISE_SB_EENSW_ISF_SB_EEEEESH_NS5_IJlSB_lEEESH_S1T_NS1L_6fusion15FusionCallbacksIS1P_NS1U_17LinearCombinationISH_fSH_fLNS_15FloatRoundStyleE2EEESG_S1S_JEEENS4_5SM1004TMEM4LOAD26SM100_TMEM_LOAD_32dp32b64xES13_NS14_IS1F_S18_NSW_INS5_IJS19_SF_EEENS5_IJSF_SB_EEEEEEENS4_39AutoVectorizingCopyWithAssumedAlignmentILi128EEENS4_14SM90_TMA_STOREES27_S29_S29_EEEvvEEEEvNT_6ParamsE,(.L_x_140 - _ZN7cutlass13device_kernelINS_4gemm6kernel13GemmUniversalIN4cute5tupleIJiiiiEEENS1_10collective13CollectiveMmaINS1_35MainloopSm100TmaUmmaWarpSpecializedILi8ELi2ELi4ENS5_IJNS4_1CILi1EEESB_SB_EEEEENS5_IJNSA_ILi128EEENSA_ILi64EEESE_EEENS_12float_e5m2_tENS5_IJSB_llEEENS_12float_e4m3_tESI_NS4_8TiledMMAINS4_8MMA_AtomIJNS4_10MMA_TraitsINS4_19SM100_MMA_F8F6F4_SSEJSH_SJ_fSE_SF_NS4_17integral_constantINS4_4UMMA5MajorELSQ_1EEESR_NSO_INSP_7ScaleInELSS_0EEEST_EEEEEENS4_6LayoutISC_NS5_IJNSA_ILi0EEESX_SX_EEEEENS5_IJNS4_10UnderscoreES10_S10_EEEEENS4_13SM90_TMA_LOADENS4_14ComposedLayoutINS4_7SwizzleILi3ELi4ELi3EEENS4_18smem_ptr_flag_bitsILi8EEENSW_INS5_IJSE_NSA_ILi8EEEEEENS5_IJSB_SE_EEEEEEEvNS4_8identityES13_NS14_INS15_ILi2ELi4ELi3EEES18_NSW_INS5_IJSF_S19_EEENS5_IJSB_SF_EEEEEEEvS1E_EENS_8epilogue10collective18CollectiveEpilogueINS1L_23Sm100TmaWarpSpecializedILi1ELi1ELi64ELb0ELb0EEEJSG_NS5_IJNSW_ISE_SB_EENSW_ISF_SB_EEEEESH_NS5_IJlSB_lEEESH_S1T_NS1L_6fusion15FusionCallbacksIS1P_NS1U_17LinearCombinationISH_fSH_fLNS_15FloatRoundStyleE2EEESG_S1S_JEEENS4_5SM1004TMEM4LOAD26SM100_TMEM_LOAD_32dp32b64xES13_NS14_IS1F_S18_NSW_INS5_IJS19_SF_EEENS5_IJSF_SB_EEEEEEENS4_39AutoVectorizingCopyWithAssumedAlignmentILi128EEENS4_14SM90_TMA_STOREES27_S29_S29_EEEvvEEEEvNT_6ParamsE)
        .other          _ZN7cutlass13device_kernelINS_4gemm6kernel13GemmUniversalIN4cute5tupleIJiiiiEEENS1_10collective13CollectiveMmaINS1_35MainloopSm100TmaUmmaWarpSpecializedILi8ELi2ELi4ENS5_IJNS4_1CILi1EEESB_SB_EEEEENS5_IJNSA_ILi128EEENSA_ILi64EEESE_EEENS_12float_e5m2_tENS5_IJSB_llEEENS_12float_e4m3_tESI_NS4_8TiledMMAINS4_8MMA_AtomIJNS4_10MMA_TraitsINS4_19SM100_MMA_F8F6F4_SSEJSH_SJ_fSE_SF_NS4_17integral_constantINS4_4UMMA5MajorELSQ_1EEESR_NSO_INSP_7ScaleInELSS_0EEEST_EEEEEENS4_6LayoutISC_NS5_IJNSA_ILi0EEESX_SX_EEEEENS5_IJNS4_10UnderscoreES10_S10_EEEEENS4_13SM90_TMA_LOADENS4_14ComposedLayoutINS4_7SwizzleILi3ELi4ELi3EEENS4_18smem_ptr_flag_bitsILi8EEENSW_INS5_IJSE_NSA_ILi8EEEEEENS5_IJSB_SE_EEEEEEEvNS4_8identityES13_NS14_INS15_ILi2ELi4ELi3EEES18_NSW_INS5_IJSF_S19_EEENS5_IJSB_SF_EEEEEEEvS1E_EENS_8epilogue10collective18CollectiveEpilogueINS1L_23Sm100TmaWarpSpecializedILi1ELi1ELi64ELb0ELb0EEEJSG_NS5_IJNSW_ISE_SB_EENSW_ISF_SB_EEEEESH_NS5_IJlSB_lEEESH_S1T_NS1L_6fusion15FusionCallbacksIS1P_NS1U_17LinearCombinationISH_fSH_fLNS_15FloatRoundStyleE2EEESG_S1S_JEEENS4_5SM1004TMEM4LOAD26SM100_TMEM_LOAD_32dp32b64xES13_NS14_IS1F_S18_NSW_INS5_IJS19_SF_EEENS5_IJSF_SB_EEEEEEENS4_39AutoVectorizingCopyWithAssumedAlignmentILi128EEENS4_14SM90_TMA_STOREES27_S29_S29_EEEvvEEEEvNT_6ParamsE,@"STO_CUDA_ENTRY STV_DEFAULT"
_ZN7cutlass13device_kernelINS_4gemm6kernel13GemmUniversalIN4cute5tupleIJiiiiEEENS1_10collective13CollectiveMmaINS1_35MainloopSm100TmaUmmaWarpSpecializedILi8ELi2ELi4ENS5_IJNS4_1CILi1EEESB_SB_EEEEENS5_IJNSA_ILi128EEENSA_ILi64EEESE_EEENS_12float_e5m2_tENS5_IJSB_llEEENS_12float_e4m3_tESI_NS4_8TiledMMAINS4_8MMA_AtomIJNS4_10MMA_TraitsINS4_19SM100_MMA_F8F6F4_SSEJSH_SJ_fSE_SF_NS4_17integral_constantINS4_4UMMA5MajorELSQ_1EEESR_NSO_INSP_7ScaleInELSS_0EEEST_EEEEEENS4_6LayoutISC_NS5_IJNSA_ILi0EEESX_SX_EEEEENS5_IJNS4_10UnderscoreES10_S10_EEEEENS4_13SM90_TMA_LOADENS4_14ComposedLayoutINS4_7SwizzleILi3ELi4ELi3EEENS4_18smem_ptr_flag_bitsILi8EEENSW_INS5_IJSE_NSA_ILi8EEEEEENS5_IJSB_SE_EEEEEEEvNS4_8identityES13_NS14_INS15_ILi2ELi4ELi3EEES18_NSW_INS5_IJSF_S19_EEENS5_IJSB_SF_EEEEEEEvS1E_EENS_8epilogue10collective18CollectiveEpilogueINS1L_23Sm100TmaWarpSpecializedILi1ELi1ELi64ELb0ELb0EEEJSG_NS5_IJNSW_ISE_SB_EENSW_ISF_SB_EEEEESH_NS5_IJlSB_lEEESH_S1T_NS1L_6fusion15FusionCallbacksIS1P_NS1U_17LinearCombinationISH_fSH_fLNS_15FloatRoundStyleE2EEESG_S1S_JEEENS4_5SM1004TMEM4LOAD26SM100_TMEM_LOAD_32dp32b64xES13_NS14_IS1F_S18_NSW_INS5_IJS19_SF_EEENS5_IJSF_SB_EEEEEEENS4_39AutoVectorizingCopyWithAssumedAlignmentILi128EEENS4_14SM90_TMA_STOREES27_S29_S29_EEEvvEEEEvNT_6ParamsE:
[----:B------:R-:W1:Y:S01]  /*0000*/  LDC R1, c[0x0][0x37c] ;  /* 0x0000df00ff017b82 */ /* 0x000e620000000800 */
[----:B------:R-:W2:Y:S01]  /*0010*/  S2R R166, SR_TID.X ;  /* 0x0000000000a67919 */ /* 0x000ea20000002100 */
[----:B------:R-:W3:Y:S01]  /*0020*/  LDCU.64 UR4, c[0x0][0x890] ;  /* 0x00011200ff0477ac */ /* 0x000ee20008000a00 */
[----:B------:R-:W-:Y:S02]  /*0030*/  PRMT R164, RZ, 0x7610, R164 ;  /* 0x00007610ffa47816 */ /* 0x000fe400000000a4 */
[----:B------:R-:W-:Y:S01]  /*0040*/  ELECT P5, URZ, PT ;  /* 0x0000000000ff782f */ /* 0x000fe200038a0000 */
[----:B------:R-:W4:Y:S01]  /*0050*/  LDCU.64 UR40, c[0x0][0x358] ;  /* 0x00006b00ff2877ac */ /* 0x000f220008000a00 */
[----:B---3--:R-:W-:-:S04]  /*0060*/  UISETP.NE.U32.AND UP0, UPT, UR4, URZ, UPT ;  /* 0x000000ff0400728c */ /* 0x008fc8000bf05070 */
[----:B------:R-:W-:Y:S01]  /*0070*/  UISETP.NE.AND.EX UP0, UPT, UR5, URZ, UPT, UP0 ;  /* 0x000000ff0500728c */ /* 0x000fe2000bf05300 */
[----:B--2---:R-:W-:-:S05]  /*0080*/  SHF.R.U32.HI R169, RZ, 0x5, R166 ;  /* 0x00000005ffa97819 */ /* 0x004fca00000116a6 */
[----:B------:R-:W2:Y:S02]  /*0090*/  SHFL.IDX PT, R0, R169, RZ, 0x1f ;  /* 0x00001fffa9007589 */ /* 0x000ea400000e0000 */
[----:B--2---:R-:W-:Y:S01]  /*00a0*/  R2UR UR8, R0 ;  /* 0x00000000000872ca */ /* 0x004fe200000e0000 */
[----:B-1--4-:R-:W-:-:S14]  /*00b0*/  BRA.U UP0, `(.L_x_0) ;  /* 0x00000001002c7547 */ /* 0x012fdc000b800000 */
[----:B------:R-:W1:Y:S02]  /*00c0*/  LDCU.64 UR6, c[0x0][0x888] ;  /* 0x00011100ff0677ac */ /* 0x000e640008000a00 */
[----:B-1----:R-:W-:-:S04]  /*00d0*/  UISETP.NE.U32.AND UP0, UPT, UR6, URZ, UPT ;  /* 0x000000ff0600728c */ /* 0x002fc8000bf05070 */
[----:B------:R-:W-:-:S09]  /*00e0*/  UISETP.NE.AND.EX UP0, UPT, UR7, URZ, UPT, UP0 ;  /* 0x000000ff0700728c */ /* 0x000fd2000bf05300 */
[----:B------:R-:W-:Y:S05]  /*00f0*/  BRA.U !UP0, `(.L_x_1) ;  /* 0x0000000108107547 */ /* 0x000fea000b800000 */
[----:B------:R-:W1:Y:S02]  /*0100*/  LDC.64 R2, c[0x0][0x888] ;  /* 0x00022200ff027b82 */ /* 0x000e640000000a00 */
[----:B-1----:R1:W5:Y:S01]  /*0110*/  LDG.E R81, desc[UR40][R2.64] ;  /* 0x0000002802517981 */ /* 0x002362000c1e1900 */
[----:B------:R-:W-:Y:S01]  /*0120*/  HFMA2 R164, -RZ, RZ, 0, 5.9604644775390625e-08 ;  /* 0x00000001ffa47431 */ /* 0x000fe200000001ff */
[----:B------:R-:W-:Y:S05]  /*0130*/  BRA `(.L_x_0) ;  /* 0x00000000000c7947 */ /* 0x000fea0003800000 */
.L_x_1:
[----:B------:R-:W1:Y:S01]  /*0140*/  LDCU UR6, c[0x0][0x880] ;  /* 0x00011000ff0677ac */ /* 0x000e620008000800 */
[----:B------:R-:W-:Y:S01]  /*0150*/  HFMA2 R164, -RZ, RZ, 0, 5.9604644775390625e-08 ;  /* 0x00000001ffa47431 */ /* 0x000fe200000001ff */
[----:B-1----:R-:W-:-:S07]  /*0160*/  MOV R81, UR6 ;  /* 0x0000000600517c02 */ /* 0x002fce0008000f00 */
.L_x_0:
[----:B------:R-:W2:Y:S02]  /*0170*/  LDCU.64 UR6, c[0x0][0x8b0] ;  /* 0x00011600ff0677ac */ /* 0x000ea40008000a00 */
[----:B--2---:R-:W-:-:S04]  /*0180*/  UISETP.NE.U32.AND UP0, UPT, UR6, URZ, UPT ;  /* 0x000000ff0600728c */ /* 0x004fc8000bf05070 */
[----:B------:R-:W-:-:S09]  /*0190*/  UISETP.NE.AND.EX UP0, UPT, UR7, URZ, UPT, UP0 ;  /* 0x000000ff0700728c */ /* 0x000fd2000bf05300 */
[----:B------:R-:W-:Y:S05]  /*01a0*/  BRA.U UP0, `(.L_x_2) ;  /* 0x0000000100247547 */ /* 0x000fea000b800000 */
[----:B------:R-:W2:Y:S02]  /*01b0*/  LDCU.64 UR6, c[0x0][0x8a8] ;  /* 0x00011500ff0677ac */ /* 0x000ea40008000a00 */
[----:B--2---:R-:W-:-:S04]  /*01c0*/  UISETP.NE.U32.AND UP0, UPT, UR6, URZ, UPT ;  /* 0x000000ff0600728c */ /* 0x004fc8000bf05070 */
[----:B------:R-:W-:-:S09]  /*01d0*/  UISETP.NE.AND.EX UP0, UPT, UR7, URZ, UPT, UP0 ;  /* 0x000000ff0700728c */ /* 0x000fd2000bf05300 */
[----:B------:R-:W-:Y:S05]  /*01e0*/  BRA.U !UP0, `(.L_x_3) ;  /* 0x00000001080c7547 */ /* 0x000fea000b800000 */
[----:B------:R-:W2:Y:S02]  /*01f0*/  LDC.64 R78, c[0x0][0x8a8] ;  /* 0x00022a00ff4e7b82 */ /* 0x000ea40000000a00 */
[----:B--2---:R2:W5:Y:S01]  /*0200*/  LDG.E R78, desc[UR40][R78.64] ;  /* 0x000000284e4e7981 */ /* 0x004562000c1e1900 */
[----:B------:R-:W-:Y:S05]  /*0210*/  BRA `(.L_x_2) ;  /* 0x0000000000087947 */ /* 0x000fea0003800000 */
.L_x_3:
[----:B------:R-:W2:Y:S02]  /*0220*/  LDCU UR6, c[0x0][0x8a0] ;  /* 0x00011400ff0677ac */ /* 0x000ea40008000800 */
[----:B--2---:R-:W-:Y:S02]  /*0230*/  MOV R78, UR6 ;  /* 0x00000006004e7c02 */ /* 0x004fe40008000f00 */
.L_x_2:
[----:B------:R-:W-:Y:S01]  /*0240*/  IMAD.U32 R0, RZ, RZ, UR8 ;  /* 0x00000008ff007e24 */ /* 0x000fe2000f8e00ff */
[----:B------:R-:W-:Y:S04]  /*0250*/  BSSY.RECONVERGENT B0, `(.L_x_4) ;  /* 0x000000c000007945 */ /* 0x000fe80003800200 */
[C---:B------:R-:W-:Y:S02]  /*0260*/  ISETP.NE.OR P1, PT, R0.reuse, 0x1, !P5 ;  /* 0x000000010000780c */ /* 0x040fe40006f25670 */
[----:B------:R-:W-:-:S11]  /*0270*/  ISETP.NE.OR P0, PT, R0, 0x3, !P5 ;  /* 0x000000030000780c */ /* 0x000fd60006f05670 */
[----:B------:R-:W-:Y:S05]  /*0280*/  @P1 BRA `(.L_x_5) ;  /* 0x0000000000201947 */ /* 0x000fea0003800000 */
[----:B------:R-:W3:Y:S02]  /*0290*/  LDCU.64 UR6, c[0x0][0x348] ;  /* 0x00006900ff0677ac */ /* 0x000ee40008000a00 */
[----:B---3--:R-:W-:Y:S02]  /*02a0*/  UIADD3 UR10, UP1, UPT, UR6, 0x80, URZ ;  /* 0x00000080060a7890 */ /* 0x008fe4000ff3e0ff */
[----:B------:R-:W-:Y:S02]  /*02b0*/  UIADD3 UR6, UP0, UPT, UR6, 0x180, URZ ;  /* 0x0000018006067890 */ /* 0x000fe4000ff1e0ff */
[----:B------:R-:W-:Y:S02]  /*02c0*/  UIADD3.X UR11, UPT, UPT, URZ, UR7, URZ, UP1, !UPT ;  /* 0x00000007ff0b7290 */ /* 0x000fe40008ffe4ff */
[----:B------:R-:W-:-:S07]  /*02d0*/  UIADD3.X UR7, UPT, UPT, URZ, UR7, URZ, UP0, !UPT ;  /* 0x00000007ff077290 */ /* 0x000fce00087fe4ff */
[----:B------:R3:W-:Y:S02]  /*02e0*/  UTMACCTL.PF [UR10] ;  /* 0x000000000a0079b9 */ /* 0x0007e40008040000 */
[----:B------:R3:W-:Y:S02]  /*02f0*/  UTMACCTL.PF [UR6] ;  /* 0x00000000060079b9 */ /* 0x0007e40008040000 */
[----:B---3--:R-:W-:Y:S01]  /*0300*/  NOP ;  /* 0x0000000000007918 */ /* 0x008fe20000000000 */
.L_x_5:
[----:B------:R-:W-:Y:S05]  /*0310*/  BSYNC.RECONVERGENT B0 ;  /* 0x0000000000007941 */ /* 0x000fea0003800200 */
.L_x_4:
[----:B------:R-:W-:Y:S04]  /*0320*/  BSSY.RECONVERGENT B0, `(.L_x_6) ;  /* 0x000000a000007945 */ /* 0x000fe80003800200 */
        /* <DEDUP_REMOVED lines=9> */
.L_x_7:
[----:B------:R-:W-:Y:S05]  /*03c0*/  BSYNC.RECONVERGENT B0 ;  /* 0x0000000000007941 */ /* 0x000fea0003800200 */
.L_x_6:
[----:B------:R-:W3:Y:S01]  /*03d0*/  LDCU.64 UR6, c[0x0][0x888] ;  /* 0x00011100ff0677ac */ /* 0x000ee20008000a00 */
[----:B------:R-:W-:Y:S02]  /*03e0*/  UISETP.EQ.U32.AND UP1, UPT, UR4, URZ, UPT ;  /* 0x000000ff0400728c */ /* 0x000fe4000bf22070 */
[----:B------:R-:W-:Y:S02]  /*03f0*/  UPLOP3.LUT UP2, UPT, UPT, UPT, UPT, 0x80, 0x8 ;  /* 0x000000000008789c */ /* 0x000fe40003f4f070 */
[----:B---3--:R-:W-:-:S04]  /*0400*/  UISETP.NE.U32.AND UP0, UPT, UR6, URZ, UPT ;  /* 0x000000ff0600728c */ /* 0x008fc8000bf05070 */
[----:B------:R-:W-:-:S04]  /*0410*/  UISETP.NE.AND.EX UP0, UPT, UR7, URZ, UPT, UP0 ;  /* 0x000000ff0700728c */ /* 0x000fc8000bf05300 */
[----:B------:R-:W-:-:S04]  /*0420*/  UISETP.EQ.OR.EX UP3, UPT, UR5, URZ, !UP0, UP1 ;  /* 0x000000ff0500728c */ /* 0x000fc8000c762710 */
[----:B------:R-:W-:-:S05]  /*0430*/  UP2UR UR44, UPR, URZ, 0x8 ;  /* 0x00000008ff2c7883 */ /* 0x000fca0008000000 */
[----:B------:R-:W-:Y:S07]  /*0440*/  BRA.U !UP3, `(.L_x_8) ;  /* 0x000000010b207547 */ /* 0x000fee000b800000 */
[----:B------:R-:W-:Y:S01]  /*0450*/  UISETP.NE.U32.AND UP2, UPT, UR4, URZ, UPT ;  /* 0x000000ff0400728c */ /* 0x000fe2000bf45070 */
[----:B-----5:R-:W-:Y:S01]  /*0460*/  FSETP.NEU.AND P0, PT, R81, RZ, PT ;  /* 0x000000ff5100720b */ /* 0x020fe20003f0d000 */
[----:B------:R-:W-:Y:S02]  /*0470*/  USEL UR4, URZ, 0xffffffff, UP0 ;  /* 0xffffffffff047887 */ /* 0x000fe40008000000 */
[----:B------:R-:W-:-:S10]  /*0480*/  UISETP.NE.AND.EX UP2, UPT, UR5, URZ, UPT, UP2 ;  /* 0x000000ff0500728c */ /* 0x000fd4000bf45320 */
[----:B------:R-:W-:Y:S01]  /*0490*/  VOTEU.ANY UP1, P0 ;  /* 0x0000000000ff7886 */ /* 0x000fe20000020100 */
[----:B------:R-:W-:-:S04]  /*04a0*/  @!UP2 USEL UR4, URZ, 0xffffffff, UP1 ;  /* 0xffffffffff04a887 */ /* 0x000fc80008800000 */
[----:B------:R-:W-:-:S04]  /*04b0*/  ULOP3.LUT UR4, UR4, 0x1, URZ, 0xc0, !UPT ;  /* 0x0000000104047892 */ /* 0x000fc8000f8ec0ff */
[----:B------:R-:W-:-:S11]  /*04c0*/  UISETP.NE.U32.AND UP2, UPT, UR4, 0x1, UPT ;  /* 0x000000010400788c */ /* 0x000fd6000bf45070 */
.L_x_8:
[----:B-1----:R-:W1:Y:S01]  /*04d0*/  SHFL.IDX PT, R2, R169, RZ, 0x1f ;  /* 0x00001fffa9027589 */ /* 0x002e6200000e0000 */
[----:B------:R-:W-:-:S04]  /*04e0*/  UISETP.NE.AND UP1, UPT, UR8, 0x2, UPT ;  /* 0x000000020800788c */ /* 0x000fc8000bf25270 */
[----:B------:R-:W-:Y:S01]  /*04f0*/  USEL UR13, URZ, 0x1, UP1 ;  /* 0x00000001ff0d7887 */ /* 0x000fe20008800000 */
[----:B-1----:R-:W-:-:S13]  /*0500*/  ISETP.NE.AND P0, PT, R2, RZ, PT ;  /* 0x000000ff0200720c */ /* 0x002fda0003f05270 */
[----:B------:R-:W-:Y:S05]  /*0510*/  @P0 BRA `(.L_x_9) ;  /* 0x0000000000680947 */ /* 0x000fea0003800000 */
[----:B------:R-:W1:Y:S01]  /*0520*/  S2UR UR5, SR_CgaCtaId ;  /* 0x00000000000579c3 */ /* 0x000e620000008800 */
[----:B------:R-:W-:Y:S01]  /*0530*/  UMOV UR6, 0x400 ;  /* 0x0000040000067882 */ /* 0x000fe20000000000 */
[----:B------:R-:W-:Y:S01]  /*0540*/  UMOV UR4, 0x1 ;  /* 0x0000000100047882 */ /* 0x000fe20000000000 */
[----:B------:R-:W-:Y:S01]  /*0550*/  ELECT P0, URZ, PT ;  /* 0x0000000000ff782f */ /* 0x000fe20003800000 */
[----:B-1----:R-:W-:Y:S02]  /*0560*/  ULEA UR5, UR5, UR6, 0x18 ;  /* 0x0000000605057291 */ /* 0x002fe4000f8ec0ff */
[----:B------:R-:W-:-:S04]  /*0570*/  UIADD3 UR6, UPT, UPT, -UR4, 0x100000, URZ ;  /* 0x0010000004067890 */ /* 0x000fc8000fffe1ff */
[----:B------:R-:W-:Y:S02]  /*0580*/  USHF.L.U32 UR7, UR6, 0xb, URZ ;  /* 0x0000000b06077899 */ /* 0x000fe400080006ff */
[----:B------:R-:W-:Y:S01]  /*0590*/  USHF.L.U32 UR6, UR6, 0x1, URZ ;  /* 0x0000000106067899 */ /* 0x000fe200080006ff */
[----:B------:R-:W1:Y:S11]  /*05a0*/  FENCE.VIEW.ASYNC.S ;  /* 0x00000000000073c6 */ /* 0x000e760000000000 */
[----:B-1----:R1:W3:Y:S01]  /*05b0*/  SYNCS.EXCH.64 URZ, [UR5], UR6 ;  /* 0x0000000605ff75b2 */ /* 0x0022e20008000100 */
[----:B------:R1:W4:Y:S01]  /*05c0*/  SYNCS.EXCH.64 URZ, [UR5+0x40], UR6 ;  /* 0x0000400605ff75b2 */ /* 0x0003220008000100 */
[----:B------:R1:W1:Y:S01]  /*05d0*/  SYNCS.EXCH.64 URZ, [UR5+0x8], UR6 ;  /* 0x0000080605ff75b2 */ /* 0x0002620008000100 */
        /* <DEDUP_REMOVED lines=13> */
[----:B------:R-:W-:Y:S01]  /*06b0*/  NOP ;  /* 0x0000000000007918 */ /* 0x000fe20000000000 */
.L_x_9:
[----:B------:R-:W2:Y:S01]  /*06c0*/  SHFL.IDX PT, R2, R169, RZ, 0x1f ;  /* 0x00001fffa9027589 */ /* 0x000ea200000e0000 */
[----:B------:R-:W-:Y:S01]  /*06d0*/  NOP ;  /* 0x0000000000007918 */ /* 0x000fe20000000000 */
[----:B--2---:R-:W-:-:S13]  /*06e0*/  ISETP.NE.AND P0, PT, R2, 0x1, PT ;  /* 0x000000010200780c */ /* 0x004fda0003f05270 */
[----:B------:R-:W-:Y:S05]  /*06f0*/  @P0 BRA `(.L_x_10) ;  /* 0x0000000000400947 */ /* 0x000fea0003800000 */
[----:B-1----:R-:W1:Y:S01]  /*0700*/  S2UR UR6, SR_CgaCtaId ;  /* 0x00000000000679c3 */ /* 0x002e620000008800 */
[----:B------:R-:W-:Y:S01]  /*0710*/  UMOV UR7, 0x400 ;  /* 0x0000040000077882 */ /* 0x000fe20000000000 */
[----:B------:R-:W-:Y:S01]  /*0720*/  UMOV UR5, 0x20 ;  /* 0x0000002000057882 */ /* 0x000fe20000000000 */
[----:B------:R-:W-:Y:S01]  /*0730*/  UMOV UR4, 0x80 ;  /* 0x0000008000047882 */ /* 0x000fe20000000000 */
[----:B------:R-:W-:-:S04]  /*0740*/  UIADD3 UR10, UPT, UPT, -UR5, 0x100000, URZ ;  /* 0x00100000050a7890 */ /* 0x000fc8000fffe1ff */
[----:B------:R-:W-:Y:S02]  /*0750*/  USHF.L.U32 UR11, UR10, 0xb, URZ ;  /* 0x0000000b0a0b7899 */ /* 0x000fe400080006ff */
[----:B------:R-:W-:Y:S02]  /*0760*/  USHF.L.U32 UR10, UR10, 0x1, URZ ;  /* 0x000000010a0a7899 */ /* 0x000fe400080006ff */
[----:B------:R-:W-:-:S04]  /*0770*/  UIADD3 UR4, UPT, UPT, -UR4, 0x100000, URZ ;  /* 0x0010000004047890 */ /* 0x000fc8000fffe1ff */
[----:B------:R-:W-:Y:S02]  /*0780*/  USHF.L.U32 UR5, UR4, 0xb, URZ ;  /* 0x0000000b04057899 */ /* 0x000fe400080006ff */
[----:B------:R-:W-:Y:S01]  /*0790*/  USHF.L.U32 UR4, UR4, 0x1, URZ ;  /* 0x0000000104047899 */ /* 0x000fe200080006ff */
[----:B------:R-:W-:Y:S01]  /*07a0*/  ELECT P0, URZ, PT ;  /* 0x0000000000ff782f */ /* 0x000fe20003800000 */
[----:B-1----:R-:W-:Y:S01]  /*07b0*/  ULEA UR6, UR6, UR7, 0x18 ;  /* 0x0000000706067291 */ /* 0x002fe2000f8ec0ff */
[----:B------:R-:W1:Y:S11]  /*07c0*/  FENCE.VIEW.ASYNC.S ;  /* 0x00000000000073c6 */ /* 0x000e760000000000 */
[----:B-1----:R2:W1:Y:S01]  /*07d0*/  SYNCS.EXCH.64 URZ, [UR6+0x80], UR10 ;  /* 0x0000800a06ff75b2 */ /* 0x0024620008000100 */
[----:B------:R2:W1:Y:S02]  /*07e0*/  SYNCS.EXCH.64 URZ, [UR6+0x88], UR4 ;  /* 0x0000880406ff75b2 */ /* 0x0004640008000100 */
[----:B--2---:R-:W-:Y:S01]  /*07f0*/  NOP ;  /* 0x0000000000007918 */ /* 0x004fe20000000000 */
.L_x_10:
[----:B------:R-:W2:Y:S01]  /*0800*/  SHFL.IDX PT, R2, R169, RZ, 0x1f ;  /* 0x00001fffa9027589 */ /* 0x000ea200000e0000 */
[----:B------:R-:W-:Y:S01]  /*0810*/  NOP ;  /* 0x0000000000007918 */ /* 0x000fe20000000000 */
[----:B--2---:R-:W-:-:S13]  /*0820*/  ISETP.NE.AND P0, PT, R2, 0x3, PT ;  /* 0x000000030200780c */ /* 0x004fda0003f05270 */
[----:B------:R-:W-:Y:S05]  /*0830*/  @P0 BRA `(.L_x_11) ;  /* 0x0000000000300947 */ /* 0x000fea0003800000 */
[----:B-1----:R-:W1:Y:S01]  /*0840*/  S2UR UR5, SR_CgaCtaId ;  /* 0x00000000000579c3 */ /* 0x002e620000008800 */
        /* <DEDUP_REMOVED lines=8> */
[----:B-1----:R2:W1:Y:S01]  /*08d0*/  SYNCS.EXCH.64 URZ, [UR5+0x90], UR6 ;  /* 0x0000900605ff75b2 */ /* 0x0024620008000100 */
[----:B------:R2:W1:Y:S02]  /*08e0*/  SYNCS.EXCH.64 URZ, [UR5+0x98], UR6 ;  /* 0x0000980605ff75b2 */ /* 0x0004640008000100 */
[----:B--2---:R-:W-:Y:S01]  /*08f0*/  NOP ;  /* 0x0000000000007918 */ /* 0x004fe20000000000 */
.L_x_11:
[----:B------:R-:W2:Y:S01]  /*0900*/  SHFL.IDX PT, R2, R169, RZ, 0x1f ;  /* 0x00001fffa9027589 */ /* 0x000ea200000e0000 */
[----:B------:R-:W-:Y:S01]  /*0910*/  NOP ;  /* 0x0000000000007918 */ /* 0x000fe20000000000 */
[----:B--2---:R-:W-:-:S13]  /*0920*/  ISETP.NE.AND P0, PT, R2, 0x4, PT ;  /* 0x000000040200780c */ /* 0x004fda0003f05270 */
[----:B------:R-:W-:Y:S05]  /*0930*/  @P0 BRA `(.L_x_12) ;  /* 0x00000000004c0947 */ /* 0x000fea0003800000 */
[----:B-1----:R-:W1:Y:S01]  /*0940*/  S2UR UR5, SR_CgaCtaId ;  /* 0x00000000000579c3 */ /* 0x002e620000008800 */
[----:B------:R-:W-:Y:S01]  /*0950*/  UMOV UR7, 0x100 ;  /* 0x0000010000077882 */ /* 0x000fe20000000000 */
[----:B------:R-:W-:Y:S01]  /*0960*/  UMOV UR6, 0x400 ;  /* 0x0000040000067882 */ /* 0x000fe20000000000 */
[----:B------:R-:W-:Y:S01]  /*0970*/  USEL UR7, UR7, 0xe0, UP2 ;  /* 0x000000e007077887 */ /* 0x000fe20009000000 */
[----:B------:R-:W-:Y:S01]  /*0980*/  UMOV UR4, 0x1 ;  /* 0x0000000100047882 */ /* 0x000fe20000000000 */
[----:B------:R-:W-:Y:S01]  /*0990*/  ELECT P0, URZ, PT ;  /* 0x0000000000ff782f */ /* 0x000fe20003800000 */
[----:B------:R-:W-:-:S04]  /*09a0*/  UIADD3 UR10, UPT, UPT, -UR4, 0x100000, URZ ;  /* 0x00100000040a7890 */ /* 0x000fc8000fffe1ff */
[----:B------:R-:W-:Y:S02]  /*09b0*/  USHF.L.U32 UR11, UR10, 0xb, URZ ;  /* 0x0000000b0a0b7899 */ /* 0x000fe400080006ff */
[----:B------:R-:W-:Y:S02]  /*09c0*/  USHF.L.U32 UR10, UR10, 0x1, URZ ;  /* 0x000000010a0a7899 */ /* 0x000fe400080006ff */
[----:B-1----:R-:W-:Y:S02]  /*09d0*/  ULEA UR5, UR5, UR6, 0x18 ;  /* 0x0000000605057291 */ /* 0x002fe4000f8ec0ff */
[----:B------:R-:W-:-:S04]  /*09e0*/  UIADD3 UR6, UPT, UPT, -UR7, 0x100000, URZ ;  /* 0x0010000007067890 */ /* 0x000fc8000fffe1ff */
[----:B------:R-:W-:Y:S02]  /*09f0*/  USHF.L.U32 UR7, UR6, 0xb, URZ ;  /* 0x0000000b06077899 */ /* 0x000fe400080006ff */
[----:B------:R-:W-:Y:S01]  /*0a00*/  USHF.L.U32 UR6, UR6, 0x1, URZ ;  /* 0x0000000106067899 */ /* 0x000fe200080006ff */
[----:B------:R-:W1:Y:S03]  /*0a10*/  FENCE.VIEW.ASYNC.S ;  /* 0x00000000000073c6 */ /* 0x000e660000000000 */
[----:B-1----:R2:W1:Y:S08]  /*0a20*/  SYNCS.EXCH.64 URZ, [UR5+0xa0], UR10 ;  /* 0x0000a00a05ff75b2 */ /* 0x0024700008000100 */
[----:B------:R2:W1:Y:S01]  /*0a30*/  SYNCS.EXCH.64 URZ, [UR5+0xb0], UR6 ;  /* 0x0000b00605ff75b2 */ /* 0x0004620008000100 */
[----:B------:R2:W1:Y:S01]  /*0a40*/  SYNCS.EXCH.64 URZ, [UR5+0xa8], UR10 ;  /* 0x0000a80a05ff75b2 */ /* 0x0004620008000100 */
[----:B------:R2:W1:Y:S02]  /*0a50*/  SYNCS.EXCH.64 URZ, [UR5+0xb8], UR6 ;  /* 0x0000b80605ff75b2 */ /* 0x0004640008000100 */
[----:B--2---:R-:W-:Y:S01]  /*0a60*/  NOP ;  /* 0x0000000000007918 */ /* 0x004fe20000000000 */
.L_x_12:
        /* <DEDUP_REMOVED lines=18> */
[----:B------:R2:W1:Y:S01]  /*0b90*/  SYNCS.EXCH.64 URZ, [UR6+0xe0], UR4 ;  /* 0x0000e00406ff75b2 */ /* 0x0004620008000100 */
[----:B------:R2:W1:Y:S01]  /*0ba0*/  SYNCS.EXCH.64 URZ, [UR6+0xc8], UR10 ;  /* 0x0000c80a06ff75b2 */ /* 0x0004620008000100 */
[----:B------:R2:W1:Y:S01]  /*0bb0*/  SYNCS.EXCH.64 URZ, [UR6+0xe8], UR4 ;  /* 0x0000e80406ff75b2 */ /* 0x0004620008000100 */
[----:B------:R2:W1:Y:S01]  /*0bc0*/  SYNCS.EXCH.64 URZ, [UR6+0xd0], UR10 ;  /* 0x0000d00a06ff75b2 */ /* 0x0004620008000100 */
[----:B------:R2:W1:Y:S01]  /*0bd0*/  SYNCS.EXCH.64 URZ, [UR6+0xf0], UR4 ;  /* 0x0000f00406ff75b2 */ /* 0x0004620008000100 */
[----:B------:R2:W1:Y:S01]  /*0be0*/  SYNCS.EXCH.64 URZ, [UR6+0xd8], UR10 ;  /* 0x0000d80a06ff75b2 */ /* 0x0004620008000100 */
[----:B------:R2:W1:Y:S02]  /*0bf0*/  SYNCS.EXCH.64 URZ, [UR6+0xf8], UR4 ;  /* 0x0000f80406ff75b2 */ /* 0x0004640008000100 */
[----:B--2---:R-:W-:Y:S01]  /*0c00*/  NOP ;  /* 0x0000000000007918 */ /* 0x004fe20000000000 */
.L_x_13:
        /* <DEDUP_REMOVED lines=14> */
[----:B------:R2:W1:Y:S01]  /*0cf0*/  SYNCS.EXCH.64 URZ, [UR5+0x110], UR6 ;  /* 0x0001100605ff75b2 */ /* 0x0004620008000100 */
[----:B------:R2:W1:Y:S01]  /*0d00*/  SYNCS.EXCH.64 URZ, [UR5+0x108], UR6 ;  /* 0x0001080605ff75b2 */ /* 0x0004620008000100 */
[----:B------:R2:W1:Y:S02]  /*0d10*/  SYNCS.EXCH.64 URZ, [UR5+0x118], UR6 ;  /* 0x0001180605ff75b2 */ /* 0x0004640008000100 */
[----:B--2---:R-:W-:Y:S01]  /*0d20*/  NOP ;  /* 0x0000000000007918 */ /* 0x004fe20000000000 */
.L_x_14:
[----:B-1----:R-:W1:Y:S01]  /*0d30*/  S2UR UR5, SR_CTAID.X ;  /* 0x00000000000579c3 */ /* 0x002e620000002500 */
[----:B------:R-:W-:-:S05]  /*0d40*/  CS2R.32 R165, SR_CgaSize ;  /* 0x0000000000a57805 */ /* 0x000fca0000008a00 */
[----:B------:R-:W-:-:S05]  /*0d50*/  IMAD R165, R165, -0xa0, RZ ;  /* 0xffffff60a5a57824 */ /* 0x000fca00078e02ff */
[----:B------:R-:W-:-:S14]  /*0d60*/  R2UR UR7, R165 ;  /* 0x00000000a50772ca */ /* 0x000fdc00000e0000 */
[----:B------:R-:W2:Y:S01]  /*0d70*/  LDCU UR7, c[0x0][UR7+0x2b0] ;  /* 0x00005600070777ac */ /* 0x000ea20008000800 */
[----:B------:R-:W-:Y:S01]  /*0d80*/  NOP ;  /* 0x0000000000007918 */ /* 0x000fe20000000000 */
[----:B------:R-:W-:-:S05]  /*0d90*/  CS2R.32 R165, SR_CgaSize ;  /* 0x0000000000a57805 */ /* 0x000fca0000008a00 */
[----:B------:R-:W-:-:S05]  /*0da0*/  IMAD R165, R165, -0xa0, RZ ;  /* 0xffffff60a5a57824 */ /* 0x000fca00078e02ff */
[----:B------:R-:W-:-:S14]  /*0db0*/  R2UR UR6, R165 ;  /* 0x00000000a50672ca */ /* 0x000fdc00000e0000 */
[----:B------:R-:W3:Y:S01]  /*0dc0*/  LDCU UR6, c[0x0][UR6+0x2b4] ;  /* 0x00005680060677ac */ /* 0x000ee20008000800 */
[----:B------:R-:W4:Y:S08]  /*0dd0*/  S2UR UR4, SR_CTAID.Y ;  /* 0x00000000000479c3 */ /* 0x000f300000002600 */
[----:B------:R-:W3:Y:S01]  /*0de0*/  LDC R9, c[0x0][0xb24] ;  /* 0x0002c900ff097b82 */ /* 0x000ee20000000800 */
[----:B-1----:R-:W-:-:S02]  /*0df0*/  I2FP.F32.U32 R5, UR5 ;  /* 0x0000000500057c45 */ /* 0x002fc40008201000 */
[----:B------:R-:W-:-:S05]  /*0e00*/  CS2R.32 R3, SR_CgaSize ;  /* 0x0000000000037805 */ /* 0x000fca0000008a00 */
[----:B------:R-:W-:-:S06]  /*0e10*/  IMAD R3, R3, -0xa0, RZ ;  /* 0xffffff6003037824 */ /* 0x000fcc00078e02ff */
[----:B------:R-:W1:Y:S01]  /*0e20*/  LDC R3, c[0x0][R3+0x2a0] ;  /* 0x0000a80003037b82 */ /* 0x000e620000000800 */
[----:B------:R-:W-:Y:S01]  /*0e30*/  MOV R165, UR5 ;  /* 0x0000000500a57c02 */ /* 0x000fe20008000f00 */
[----:B--2---:R-:W-:Y:S01]  /*0e40*/  FMUL R5, R5, UR7 ;  /* 0x0000000705057c20 */ /* 0x004fe20008400000 */
[----:B----4-:R-:W-:Y:S02]  /*0e50*/  I2FP.F32.U32 R4, UR4 ;  /* 0x0000000400047c45 */ /* 0x010fe40008201000 */
[----:B------:R-:W-:-:S05]  /*0e60*/  CS2R.32 R2, SR_CgaSize ;  /* 0x0000000000027805 */ /* 0x000fca0000008a00 */
[----:B------:R-:W-:-:S06]  /*0e70*/  IMAD R2, R2, -0xa0, RZ ;  /* 0xffffff6002027824 */ /* 0x000fcc00078e02ff */
[----:B------:R-:W2:Y:S01]  /*0e80*/  LDC R2, c[0x0][R2+0x2a4] ;  /* 0x0000a90002027b82 */ /* 0x000ea20000000800 */
[----:B------:R-:W4:Y:S01]  /*0e90*/  F2I.U32.TRUNC.NTZ R154, R5 ;  /* 0x00000005009a7305 */ /* 0x000f22000020f000 */
[----:B------:R-:W-:Y:S01]  /*0ea0*/  MOV R155, UR4 ;  /* 0x00000004009b7c02 */ /* 0x000fe20008000f00 */
[----:B---3--:R-:W-:-:S05]  /*0eb0*/  FMUL R4, R4, UR6 ;  /* 0x0000000604047c20 */ /* 0x008fca0008400000 */
[----:B------:R-:W-:Y:S01]  /*0ec0*/  BAR.SYNC.DEFER_BLOCKING 0x0 ;  /* 0x0000000000007b1d */ /* 0x000fe20000010000 */
[----:B------:R-:W-:-:S05]  /*0ed0*/  ISETP.GE.AND P0, PT, R9, 0x1, PT ;  /* 0x000000010900780c */ /* 0x000fca0003f06270 */
[----:B------:R-:W3:Y:S02]  /*0ee0*/  F2I.U32.TRUNC.NTZ R143, R4 ;  /* 0x00000004008f7305 */ /* 0x000ee4000020f000 */
[----:B------:R-:W2:Y:S01]  /*0ef0*/  S2UR UR36, SR_CTAID.Z ;  /* 0x00000000002479c3 */ /* 0x000ea20000002700 */
[----:B----4-:R-:W-:-:S05]  /*0f00*/  IADD3 R154, PT, PT, -R154, RZ, RZ ;  /* 0x000000ff9a9a7210 */ /* 0x010fca0007ffe1ff */
[----:B-1----:R-:W-:Y:S01]  /*0f10*/  IMAD R154, R3, R154, UR5 ;  /* 0x00000005039a7e24 */ /* 0x002fe2000f8e029a */
[----:B---3--:R-:W-:-:S05]  /*0f20*/  IADD3 R143, PT, PT, -R143, RZ, RZ ;  /* 0x000000ff8f8f7210 */ /* 0x008fca0007ffe1ff */
[----:B--2---:R-:W-:Y:S01]  /*0f30*/  IMAD R143, R2, R143, UR4 ;  /* 0x00000004028f7e24 */ /* 0x004fe2000f8e028f */
[----:B------:R-:W-:Y:S06]  /*0f40*/  @!P0 BRA `(.L_x_15) ;  /* 0x0000000000b88947 */ /* 0x000fec0003800000 */
[----:B------:R-:W1:Y:S01]  /*0f50*/  LDC.64 R4, c[0x0][0xb18] ;  /* 0x0002c600ff047b82 */ /* 0x000e620000000a00 */
[----:B------:R-:W-:-:S07]  /*0f60*/  ISETP.NE.AND P0, PT, R9, 0x1, PT ;  /* 0x000000010900780c */ /* 0x000fce0003f05270 */
[----:B------:R-:W2:Y:S08]  /*0f70*/  LDC R10, c[0x0][0xb0c] ;  /* 0x0002c300ff0a7b82 */ /* 0x000eb00000000800 */
[----:B------:R-:W3:Y:S08]  /*0f80*/  LDC R11, c[0x0][0x370] ;  /* 0x0000dc00ff0b7b82 */ /* 0x000ef00000000800 */
[----:B------:R-:W4:Y:S01]  /*0f90*/  LDC R12, c[0x0][0x374] ;  /* 0x0000dd00ff0c7b82 */ /* 0x000f220000000800 */
[----:B-1----:R-:W-:-:S07]  /*0fa0*/  ISETP.NE.AND P1, PT, R4, 0x1, PT ;  /* 0x000000010400780c */ /* 0x002fce0003f25270 */
[----:B------:R-:W3:Y:S01]  /*0fb0*/  LDC.64 R6, c[0x0][0xb10] ;  /* 0x0002c400ff067b82 */ /* 0x000ee20000000a00 */
[----:B--2---:R-:W-:-:S07]  /*0fc0*/  ISETP.NE.AND P2, PT, R10, 0x1, PT ;  /* 0x000000010a00780c */ /* 0x004fce0003f45270 */
[----:B------:R-:W1:Y:S08]  /*0fd0*/  LDC R8, c[0x0][0xb20] ;  /* 0x0002c800ff087b82 */ /* 0x000e700000000800 */
[----:B------:R-:W2:Y:S01]  /*0fe0*/  LDC.64 R2, c[0x0][0xb28] ;  /* 0x0002ca00ff027b82 */ /* 0x000ea20000000a00 */
[----:B----4-:R-:W-:-:S04]  /*0ff0*/  IMAD.HI.U32 R13, R12, R5, RZ ;  /* 0x000000050c0d7227 */ /* 0x010fc800078e00ff */
[----:B------:R-:W-:-:S04]  /*1000*/  IMAD.HI.U32 R5, R155, R5, RZ ;  /* 0x000000059b057227 */ /* 0x000fc800078e00ff */
[----:B---3--:R-:W-:-:S04]  /*1010*/  IMAD.HI.U32 R14, R11, R6, RZ ;  /* 0x000000060b0e7227 */ /* 0x008fc800078e00ff */
[----:B------:R-:W-:Y:S01]  /*1020*/  IMAD.HI.U32 R16, R165, R6, RZ ;  /* 0x00000006a5107227 */ /* 0x000fe200078e00ff */
[-C--:B------:R-:W-:Y:S02]  /*1030*/  @P2 SHF.R.U32.HI R11, RZ, R7.reuse, R14 ;  /* 0x00000007ff0b2219 */ /* 0x080fe4000001160e */
[-C--:B-1----:R-:W-:Y:S02]  /*1040*/  @P1 SHF.R.U32.HI R12, RZ, R8.reuse, R13 ;  /* 0x00000008ff0c1219 */ /* 0x082fe4000001160d */
[----:B------:R-:W-:Y:S02]  /*1050*/  SHF.R.U32.HI R8, RZ, R8, R5 ;  /* 0x00000008ff087219 */ /* 0x000fe40000011605 */
[----:B------:R-:W-:Y:S02]  /*1060*/  SHF.R.U32.HI R16, RZ, R7, R16 ;  /* 0x00000007ff107219 */ /* 0x000fe40000011610 */
[----:B------:R-:W-:Y:S01]  /*1070*/  SEL R5, R155, R8, !P1 ;  /* 0x000000089b057207 */ /* 0x000fe20004800000 */
[----:B--2---:R-:W-:Y:S01]  /*1080*/  IMAD.HI.U32 R14, R12, R2, RZ ;  /* 0x000000020c0e7227 */ /* 0x004fe200078e00ff */
[----:B------:R-:W-:-:S03]  /*1090*/  SEL R7, R165, R16, !P2 ;  /* 0x00000010a5077207 */ /* 0x000fc60005000000 */
[----:B------:R-:W-:Y:S01]  /*10a0*/  IMAD.HI.U32 R6, R11, R2, RZ ;  /* 0x000000020b067227 */ /* 0x000fe200078e00ff */
[----:B------:R-:W-:-:S04]  /*10b0*/  @P0 SHF.R.U32.HI R12, RZ, R3, R14 ;  /* 0x00000003ff0c0219 */ /* 0x000fc8000001160e */
[----:B------:R-:W-:Y:S01]  /*10c0*/  @P0 SHF.R.U32.HI R11, RZ, R3, R6 ;  /* 0x00000003ff0b0219 */ /* 0x000fe20000011606 */
[----:B------:R-:W-:-:S04]  /*10d0*/  IMAD R12, R12, R9, RZ ;  /* 0x000000090c0c7224 */ /* 0x000fc800078e02ff */
[----:B------:R-:W-:Y:S01]  /*10e0*/  IMAD R6, R11, R9, RZ ;  /* 0x000000090b067224 */ /* 0x000fe200078e02ff */
[----:B------:R-:W-:-:S04]  /*10f0*/  ISETP.GE.AND P1, PT, R5, R12, PT ;  /* 0x0000000c0500720c */ /* 0x000fc80003f26270 */
[----:B------:R-:W-:Y:S01]  /*1100*/  ISETP.GE.OR P1, PT, R7, R6, P1 ;  /* 0x000000060700720c */ /* 0x000fe20000f26670 */
[----:B------:R-:W-:-:S05]  /*1110*/  IMAD.HI.U32 R6, R5, R2, RZ ;  /* 0x0000000205067227 */ /* 0x000fca00078e00ff */
[----:B------:R-:W-:-:S04]  /*1120*/  SHF.R.U32.HI R6, RZ, R3, R6 ;  /* 0x00000003ff067219 */ /* 0x000fc80000011606 */
[----:B------:R-:W-:-:S03]  /*1130*/  SEL R6, R5, R6, !P0 ;  /* 0x0000000605067207 */ /* 0x000fc60004000000 */
[----:B------:R-:W-:Y:S01]  /*1140*/  @!P1 IMAD.HI.U32 R8, R7, R2, RZ ;  /* 0x0000000207089227 */ /* 0x000fe200078e00ff */
[----:B------:R-:W-:-:S04]  /*1150*/  IADD3 R2, PT, PT, -R6, RZ, RZ ;  /* 0x000000ff06027210 */ /* 0x000fc80007ffe1ff */
[----:B------:R-:W-:Y:S01]  /*1160*/  @!P1 SHF.R.U32.HI R8, RZ, R3, R8 ;  /* 0x00000003ff089219 */ /* 0x000fe20000011608 */
[----:B------:R-:W-:-:S03]  /*1170*/  IMAD R2, R9, R2, R5 ;  /* 0x0000000209027224 */ /* 0x000fc600078e0205 */
[----:B------:R-:W-:Y:S02]  /*1180*/  @!P1 SEL R3, R7, R8, !P0 ;  /* 0x0000000807039207 */ /* 0x000fe40004000000 */
[----:B------:R-:W-:-:S03]  /*1190*/  IADD3 R8, PT, PT, -R5, RZ, RZ ;  /* 0x000000ff05087210 */ /* 0x000fc60007ffe1ff */
[--C-:B------:R-:W-:Y:S02]  /*11a0*/  @!P1 IMAD.IADD R6, R6, 0x1, -R3.reuse ;  /* 0x0000000106069824 */ /* 0x100fe400078e0a03 */
[----:B------:R-:W-:Y:S01]  /*11b0*/  @!P1 IMAD R3, R2, R11, R3 ;  /* 0x0000000b02039224 */ /* 0x000fe200078e0203 */
[----:B------:R-:W-:Y:S01]  /*11c0*/  IADD3 R2, PT, PT, -R7, RZ, RZ ;  /* 0x000000ff07027210 */ /* 0x000fe20007ffe1ff */
[----:B------:R-:W-:Y:S02]  /*11d0*/  @!P1 IMAD R5, R6, R9, R7 ;  /* 0x0000000906059224 */ /* 0x000fe400078e0207 */
[----:B------:R-:W-:Y:S02]  /*11e0*/  IMAD R8, R4, R8, R155 ;  /* 0x0000000804087224 */ /* 0x000fe400078e029b */
[----:B------:R-:W-:Y:S02]  /*11f0*/  @!P1 IMAD.MOV.U32 R7, RZ, RZ, R3 ;  /* 0x000000ffff079224 */ /* 0x000fe400078e0003 */
[----:B------:R-:W-:-:S02]  /*1200*/  IMAD R2, R10, R2, R165 ;  /* 0x000000020a027224 */ /* 0x000fc400078e02a5 */
[----:B------:R-:W-:Y:S02]  /*1210*/  IMAD R155, R5, R4, R8 ;  /* 0x00000004059b7224 */ /* 0x000fe400078e0208 */
[----:B------:R-:W-:Y:S02]  /*1220*/  IMAD R165, R7, R10, R2 ;  /* 0x0000000a07a57224 */ /* 0x000fe400078e0202 */
.L_x_15:
[----:B------:R-:W1:Y:S01]  /*1230*/  LDCU UR4, c[0x0][0xb30] ;  /* 0x00016600ff0477ac */ /* 0x000e620008000800 */
[----:B------:R-:W2:Y:S08]  /*1240*/  S2UR UR37, SR_CgaCtaId ;  /* 0x00000000002579c3 */ /* 0x000eb00000008800 */
[----:B------:R-:W3:Y:S01]  /*1250*/  LDC R72, c[0x0][0xb24] ;  /* 0x0002c900ff487b82 */ /* 0x000ee20000000800 */
[----:B-1----:R-:W-:-:S09]  /*1260*/  UISETP.NE.AND UP1, UPT, UR4, 0x1, UPT ;  /* 0x000000010400788c */ /* 0x002fd2000bf25270 */
[----:B--2---:R-:W-:Y:S05]  /*1270*/  BRA.U UP1, `(.L_x_16) ;  /* 0x0000000101407547 */ /* 0x004fea000b800000 */
[----:B------:R-:W1:Y:S08]  /*1280*/  LDC.64 R4, c[0x0][0xb10] ;  /* 0x0002c400ff047b82 */ /* 0x000e700000000a00 */
[----:B------:R-:W2:Y:S08]  /*1290*/  LDC.64 R2, c[0x0][0xb18] ;  /* 0x0002c600ff027b82 */ /* 0x000eb00000000a00 */
[----:B------:R-:W4:Y:S08]  /*12a0*/  LDC R6, c[0x0][0xb20] ;  /* 0x0002c800ff067b82 */ /* 0x000f300000000800 */
[----:B------:R-:W3:Y:S01]  /*12b0*/  LDC R8, c[0x0][0xb0c] ;  /* 0x0002c300ff087b82 */ /* 0x000ee20000000800 */
[----:B-1----:R-:W-:-:S05]  /*12c0*/  IMAD.HI.U32 R4, R165, R4, RZ ;  /* 0x00000004a5047227 */ /* 0x002fca00078e00ff */
[----:B------:R-:W-:Y:S01]  /*12d0*/  SHF.R.U32.HI R4, RZ, R5, R4 ;  /* 0x00000005ff047219 */ /* 0x000fe20000011604 */
[----:B--2---:R-:W-:Y:S01]  /*12e0*/  IMAD.HI.U32 R3, R155, R3, RZ ;  /* 0x000000039b037227 */ /* 0x004fe200078e00ff */
[----:B------:R-:W-:-:S04]  /*12f0*/  ISETP.NE.AND P0, PT, R2, 0x1, PT ;  /* 0x000000010200780c */ /* 0x000fc80003f05270 */
[----:B----4-:R-:W-:-:S04]  /*1300*/  SHF.R.U32.HI R6, RZ, R6, R3 ;  /* 0x00000006ff067219 */ /* 0x010fc80000011603 */
[----:B------:R-:W-:Y:S02]  /*1310*/  SEL R3, R155, R6, !P0 ;  /* 0x000000069b037207 */ /* 0x000fe40004000000 */
[----:B---3--:R-:W-:-:S04]  /*1320*/  ISETP.NE.AND P1, PT, R8, 0x1, PT ;  /* 0x000000010800780c */ /* 0x008fc80003f25270 */
[----:B------:R-:W-:-:S05]  /*1330*/  SEL R4, R165, R4, !P1 ;  /* 0x00000004a5047207 */ /* 0x000fca0004800000 */
[----:B------:R-:W-:Y:S02]  /*1340*/  IMAD.IADD R5, R3, 0x1, -R4 ;  /* 0x0000000103057824 */ /* 0x000fe400078e0a04 */
[----:B------:R-:W-:Y:S02]  /*1350*/  IMAD.IADD R3, R4, 0x1, -R3 ;  /* 0x0000000104037824 */ /* 0x000fe400078e0a03 */
[----:B------:R-:W-:Y:S02]  /*1360*/  IMAD R165, R5, R8, R165 ;  /* 0x0000000805a57224 */ /* 0x000fe400078e02a5 */
[----:B------:R-:W-:-:S07]  /*1370*/  IMAD R155, R3, R2, R155 ;  /* 0x00000002039b7224 */ /* 0x000fce00078e029b */
.L_x_16:
[----:B------:R-:W-:Y:S01]  /*1380*/  BAR.SYNC.DEFER_BLOCKING 0x0 ;  /* 0x0000000000007b1d */ /* 0x000fe20000010000 */
[----:B------:R-:W-:Y:S01]  /*1390*/  UISETP.NE.AND UP1, UPT, UR8, 0x2, UPT ;  /* 0x000000020800788c */ /* 0x000fe2000bf25270 */
[----:B------:R-:W-:Y:S02]  /*13a0*/  ISETP.NE.OR P5, PT, R0, 0x2, !P5 ;  /* 0x000000020000780c */ /* 0x000fe40006fa5670 */
[----:B------:R-:W-:-:S06]  /*13b0*/  LOP3.LUT R2, R166, 0x1f, RZ, 0xc0, !PT ;  /* 0x0000001fa6027812 */ /* 0x000fcc00078ec0ff */
[----:B------:R-:W-:Y:S05]  /*13c0*/  BRA.U UP1, `(.L_x_17) ;  /* 0x0000001101ec7547 */ /* 0x000fea000b800000 */
[----:B------:R-:W1:Y:S01]  /*13d0*/  LDCU UR13, c[0x0][0x38c] ;  /* 0x00007180ff0d77ac */ /* 0x000e620008000800 */
[----:B------:R-:W2:Y:S01]  /*13e0*/  LDC R9, c[0x0][0x370] ;  /* 0x0000dc00ff097b82 */ /* 0x000ea20000000800 */
[----:B------:R-:W-:Y:S01]  /*13f0*/  PLOP3.LUT P1, PT, PT, PT, UP2, 0x80, 0x8 ;  /* 0x000000000008781c */ /* 0x000fe20003f2f028 */
[----:B------:R-:W-:Y:S01]  /*1400*/  IMAD.MOV.U32 R15, RZ, RZ, 0x1 ;  /* 0x00000001ff0f7424 */ /* 0x000fe200078e00ff */
[----:B------:R-:W-:Y:S01]  /*1410*/  ISETP.EQ.OR P4, PT, R2, RZ, P5 ;  /* 0x000000ff0200720c */ /* 0x000fe20002f82670 */
[----:B------:R-:W-:Y:S01]  /*1420*/  IMAD.MOV.U32 R14, RZ, RZ, RZ ;  /* 0x000000ffff0e7224 */ /* 0x000fe200078e00ff */
[----:B------:R-:W-:Y:S02]  /*1430*/  PLOP3.LUT P1, PT, P1, PT, PT, 0x8, 0x80 ;  /* 0x000000000080781c */ /* 0x000fe40000f2e170 */
[----:B------:R-:W-:Y:S01]  /*1440*/  CS2R R12, SRZ ;  /* 0x00000000000c7805 */ /* 0x000fe2000001ff00 */
[----:B------:R-:W-:Y:S01]  /*1450*/  IMAD.MOV.U32 R10, RZ, RZ, 0x1 ;  /* 0x00000001ff0a7424 */ /* 0x000fe200078e00ff */
[----:B------:R-:W4:Y:S01]  /*1460*/  LDC R0, c[0x0][0x374] ;  /* 0x0000dd00ff007b82 */ /* 0x000f220000000800 */
[----:B------:R-:W2:Y:S01]  /*1470*/  LDCU.64 UR22, c[0x0][0x348] ;  /* 0x00006900ff1677ac */ /* 0x000ea20008000a00 */
[----:B------:R-:W-:Y:S01]  /*1480*/  UMOV UR6, URZ ;  /* 0x000000ff00067c82 */ /* 0x000fe20008000000 */
[----:B-1----:R-:W-:-:S04]  /*1490*/  UIADD3 UR5, UPT, UPT, UR13, 0x7f, URZ ;  /* 0x0000007f0d057890 */ /* 0x002fc8000fffe0ff */
[----:B------:R-:W-:-:S04]  /*14a0*/  USHF.R.S32.HI UR4, URZ, 0x1f, UR5 ;  /* 0x0000001fff047899 */ /* 0x000fc80008011405 */
[----:B------:R-:W-:-:S04]  /*14b0*/  ULEA.HI UR4, UR4, UR5, URZ, 0x7 ;  /* 0x0000000504047291 */ /* 0x000fc8000f8f38ff */
[----:B------:R-:W-:Y:S02]  /*14c0*/  USHF.R.S32.HI UR15, URZ, 0x7, UR4 ;  /* 0x00000007ff0f7899 */ /* 0x000fe40008011404 */
[----:B------:R-:W-:Y:S02]  /*14d0*/  UIADD3 UR4, UPT, UPT, UR13, -0x1, URZ ;  /* 0xffffffff0d047890 */ /* 0x000fe4000fffe0ff */
[----:B------:R-:W-:Y:S02]  /*14e0*/  UISETP.LT.U32.AND UP0, UPT, UR15, 0x8, UPT ;  /* 0x000000080f00788c */ /* 0x000fe4000bf01070 */
[----:B------:R-:W-:Y:S02]  /*14f0*/  UISETP.GE.U32.AND UP1, UPT, UR4, -0xff, UPT ;  /* 0xffffff010400788c */ /* 0x000fe4000bf26070 */
[----:B------:R-:W-:Y:S02]  /*1500*/  USEL UR14, UR15, 0x8, UP0 ;  /* 0x000000080f0e7887 */ /* 0x000fe40008000000 */
[----:B------:R-:W-:-:S02]  /*1510*/  UIADD3 UR13, UPT, UPT, UR13, 0xfe, URZ ;  /* 0x000000fe0d0d7890 */ /* 0x000fc4000fffe0ff */
[----:B------:R-:W-:Y:S02]  /*1520*/  UIADD3 UR5, UPT, UPT, UR14, -0x1, URZ ;  /* 0xffffffff0e057890 */ /* 0x000fe4000fffe0ff */
[----:B------:R-:W-:-:S03]  /*1530*/  UIADD3 UR7, UPT, UPT, UR15, -UR14, URZ ;  /* 0x8000000e0f077290 */ /* 0x000fc6000fffe0ff */
[----:B------:R-:W-:-:S04]  /*1540*/  @UP1 UIADD3 UR5, UPT, UPT, UR14, URZ, URZ ;  /* 0x000000ff0e051290 */ /* 0x000fc8000fffe0ff */
[----:B--2---:R-:W-:-:S12]  /*1550*/  UIADD3 UR5, UPT, UPT, UR5, 0x1, URZ ;  /* 0x0000000105057890 */ /* 0x004fd8000fffe0ff */
.L_x_35:
[----:B------:R-:W-:Y:S01]  /*1560*/  UISETP.NE.AND UP0, UPT, UR37, URZ, UPT ;  /* 0x000000ff2500728c */ /* 0x000fe2000bf05270 */
[----:B------:R-:W1:Y:S08]  /*1570*/  S2UR UR37, SR_CgaCtaId ;  /* 0x00000000002579c3 */ /* 0x000e700000008800 */
[----:B------:R-:W-:Y:S05]  /*1580*/  BRA.U UP0, `(.L_x_18) ;  /* 0x0000000100347547 */ /* 0x000fea000b800000 */
[----:B------:R-:W2:Y:S01]  /*1590*/  S2R R2, SR_CgaCtaId ;  /* 0x0000000000027919 */ /* 0x000ea20000008800 */
[----:B------:R-:W-:-:S04]  /*15a0*/  MOV R3, 0x400 ;  /* 0x0000040000037802 */ /* 0x000fc80000000f00 */
[----:B--2---:R-:W-:Y:S02]  /*15b0*/  LEA R3, R2, R3, 0x18 ;  /* 0x0000000302037211 */ /* 0x004fe400078ec0ff */
[----:B------:R-:W-:-:S03]  /*15c0*/  SHF.L.U32 R2, R10, 0x1f, RZ ;  /* 0x0000001f0a027819 */ /* 0x000fc600000006ff */
[----:B------:R-:W-:-:S04]  /*15d0*/  IMAD R3, R12, 0x8, R3 ;  /* 0x000000080c037824 */ /* 0x000fc800078e0203 */
[----:B------:R-:W2:Y:S02]  /*15e0*/  SYNCS.PHASECHK.TRANS64.TRYWAIT P0, [R3+URZ+0x110], R2 ;  /* 0x00011002030075a7 */ /* 0x000ea400080011ff */
[----:B--2---:R-:W-:Y:S05]  /*15f0*/  @!P0 BRA `(.L_x_19) ;  /* 0x0000005400788947 */ /* 0x004fea0003800000 */
.L_x_99:
[----:B------:R-:W-:Y:S01]  /*1600*/  VIADD R12, R12, 0x1 ;  /* 0x000000010c0c7836 */ /* 0x000fe20000000000 */
[----:B------:R2:W-:Y:S04]  /*1610*/  SYNCS.ARRIVE.TRANS64.A1T0 RZ, [R3+URZ+0x100], RZ ;  /* 0x000100ff03ff79a7 */ /* 0x0005e800081000ff */
[----:B------:R-:W-:-:S04]  /*1620*/  ISETP.NE.AND P0, PT, R12, 0x2, PT ;  /* 0x000000020c00780c */ /* 0x000fc80003f05270 */
[----:B------:R-:W-:Y:S02]  /*1630*/  SEL R12, R12, RZ, P0 ;  /* 0x000000ff0c0c7207 */ /* 0x000fe40000000000 */
[----:B--2---:R-:W-:-:S04]  /*1640*/  SEL R3, RZ, 0x1, P0 ;  /* 0x00000001ff037807 */ /* 0x004fc80000000000 */
[----:B------:R-:W-:-:S07]  /*1650*/  LOP3.LUT R10, R10, R3, RZ, 0x3c, !PT ;  /* 0x000000030a0a7212 */ /* 0x000fce00078e3cff */
.L_x_18:
[----:B------:R-:W-:Y:S01]  /*1660*/  UMOV UR4, 0x400 ;  /* 0x0000040000047882 */ /* 0x000fe20000000000 */
[----:B------:R-:W-:Y:S01]  /*1670*/  SHF.L.U32 R2, R15, 0x1f, RZ ;  /* 0x0000001f0f027819 */ /* 0x000fe200000006ff */
[----:B-1----:R-:W-:Y:S01]  /*1680*/  ULEA UR4, UR37, UR4, 0x18 ;  /* 0x0000000425047291 */ /* 0x002fe2000f8ec0ff */
[----:B------:R-:W-:Y:S01]  /*1690*/  R2UR UR34, R165 ;  /* 0x00000000a52272ca */ /* 0x000fe200000e0000 */
[----:B------:R-:W-:Y:S01]  /*16a0*/  UISETP.GE.U32.AND UP0, UPT, UR13, 0xff, UPT ;  /* 0x000000ff0d00788c */ /* 0x000fe2000bf06070 */
[----:B------:R-:W-:Y:S01]  /*16b0*/  R2UR UR10, R155 ;  /* 0x000000009b0a72ca */ /* 0x000fe200000e0000 */
[----:B------:R-:W-:Y:S01]  /*16c0*/  ULEA UR8, UR6, UR4, 0x3 ;  /* 0x0000000406087291 */ /* 0x000fe2000f8e18ff */
[----:B------:R-:W-:-:S08]  /*16d0*/  UMOV UR24, URZ ;  /* 0x000000ff00187c82 */ /* 0x000fd00008000000 */
[----:B------:R1:W2:Y:S01]  /*16e0*/  SYNCS.PHASECHK.TRANS64.TRYWAIT P0, [UR8+0x40], R2 ;  /* 0x00004002ff0075a7 */ /* 0x0002a20008001108 */
[----:B------:R-:W-:Y:S02]  /*16f0*/  USHF.L.U32 UR34, UR34, 0x7, URZ ;  /* 0x0000000722227899 */ /* 0x000fe400080006ff */
[----:B------:R-:W-:Y:S01]  /*1700*/  USHF.L.U32 UR10, UR10, 0x6, URZ ;  /* 0x000000060a0a7899 */ /* 0x000fe200080006ff */
[----:B------:R-:W-:Y:S11]  /*1710*/  BRA.U !UP0, `(.L_x_20) ;  /* 0x0000000108a87547 */ /* 0x000ff6000b800000 */
[----:B------:R-:W-:Y:S01]  /*1720*/  UMOV UR16, URZ ;  /* 0x000000ff00107c82 */ /* 0x000fe20008000000 */
[----:B------:R-:W-:-:S05]  /*1730*/  UMOV UR17, UR6 ;  /* 0x0000000600117c82 */ /* 0x000fca0008000000 */
.L_x_25:
[----:B-1----:R-:W-:Y:S01]  /*1740*/  ULEA UR33, UR17, UR4, 0x3 ;  /* 0x0000000411217291 */ /* 0x002fe2000f8e18ff */
[----:B--2---:R-:W-:Y:S01]  /*1750*/  @!P5 MOV R3, 0x6000 ;  /* 0x000060000003d802 */ /* 0x004fe20000000f00 */
[----:B--2---:R-:W-:Y:S10]  /*1760*/  @P0 BRA `(.L_x_21) ;  /* 0x00000000000c0947 */ /* 0x004ff40003800000 */
[----:B------:R-:W-:-:S04]  /*1770*/  SHF.L.U32 R5, R15, 0x1f, RZ ;  /* 0x0000001f0f057819 */ /* 0x000fc800000006ff */
[----:B------:R-:W2:Y:S02]  /*1780*/  SYNCS.PHASECHK.TRANS64.TRYWAIT P0, [UR33+0x40], R5 ;  /* 0x00004005ff0075a7 */ /* 0x000ea40008001121 */
[----:B--2---:R-:W-:Y:S05]  /*1790*/  @!P0 BRA `(.L_x_22) ;  /* 0x0000005400248947 */ /* 0x004fea0003800000 */
.L_x_21:
[----:B------:R2:W-:Y:S01]  /*17a0*/  @!P5 SYNCS.ARRIVE.TRANS64 RZ, [UR33], R3 ;  /* 0x00000003ffffd9a7 */ /* 0x0005e20008000021 */
[----:B------:R-:W-:Y:S04]  /*17b0*/  BSSY.RECONVERGENT B0, `(.L_x_23) ;  /* 0x0000003000007945 */ /* 0x000fe80003800200 */
[----:B------:R-:W-:Y:S05]  /*17c0*/  @P4 BRA `(.L_x_24) ;  /* 0x0000000000044947 */ /* 0x000fea0003800000 */
[----:B------:R-:W-:Y:S05]  /*17d0*/  BPT.TRAP 0x1 ;  /* 0x000000040000795c */ /* 0x000fea0000300000 */
.L_x_24:
[----:B------:R-:W-:Y:S05]  /*17e0*/  BSYNC.RECONVERGENT B0 ;  /* 0x0000000000007941 */ /* 0x000fea0003800200 */
.L_x_23:
[----:B------:R-:W-:Y:S02]  /*17f0*/  UIADD3 UR6, UPT, UPT, UR17, 0x1, URZ ;  /* 0x0000000111067890 */ /* 0x000fe4000fffe0ff */
[----:B------:R-:W-:Y:S02]  /*1800*/  ULEA UR32, UR17, UR4, 0xe ;  /* 0x0000000411207291 */ /* 0x000fe4000f8e70ff */
[----:B------:R-:W-:Y:S02]  /*1810*/  UISETP.NE.AND UP0, UPT, UR6, 0x8, UPT ;  /* 0x000000080600788c */ /* 0x000fe4000bf05270 */
[----:B------:R-:W-:Y:S02]  /*1820*/  UIADD3 UR26, UP1, UPT, UR22, 0x80, URZ ;  /* 0x00000080161a7890 */ /* 0x000fe4000ff3e0ff */
[----:B------:R-:W-:Y:S02]  /*1830*/  USEL UR9, URZ, 0x1, UP0 ;  /* 0x00000001ff097887 */ /* 0x000fe40008000000 */
[----:B------:R-:W-:-:S02]  /*1840*/  USEL UR6, UR6, URZ, UP0 ;  /* 0x000000ff06067287 */ /* 0x000fc40008000000 */
[----:B------:R-:W-:Y:S02]  /*1850*/  UIADD3 UR20, UP0, UPT, UR22, 0x180, URZ ;  /* 0x0000018016147890 */ /* 0x000fe4000ff1e0ff */
[----:B------:R-:W-:Y:S01]  /*1860*/  ULEA UR8, UR6, UR4, 0x3 ;  /* 0x0000000406087291 */ /* 0x000fe2000f8e18ff */
[----:B------:R-:W-:Y:S01]  /*1870*/  LOP3.LUT R15, R15, UR9, RZ, 0x3c, !PT ;  /* 0x000000090f0f7c12 */ /* 0x000fe2000f8e3cff */
[----:B------:R-:W-:Y:S02]  /*1880*/  USHF.L.U32 UR35, UR16, 0x7, URZ ;  /* 0x0000000710237899 */ /* 0x000fe400080006ff */
[----:B------:R-:W-:Y:S01]  /*1890*/  UIADD3.X UR27, UPT, UPT, URZ, UR23, URZ, UP1, !UPT ;  /* 0x00000017ff1b7290 */ /* 0x000fe20008ffe4ff */
[----:B-1----:R-:W-:Y:S01]  /*18a0*/  SHF.L.U32 R2, R15, 0x1f, RZ ;  /* 0x0000001f0f027819 */ /* 0x002fe200000006ff */
[----:B------:R-:W-:Y:S02]  /*18b0*/  UIADD3 UR32, UPT, UPT, UR32, 0x4400, URZ ;  /* 0x0000440020207890 */ /* 0x000fe4000fffe0ff */
[----:B------:R-:W-:Y:S01]  /*18c0*/  UIADD3.X UR21, UPT, UPT, URZ, UR23, URZ, UP0, !UPT ;  /* 0x00000017ff157290 */ /* 0x000fe200087fe4ff */
[----:B------:R1:W1:Y:S01]  /*18d0*/  SYNCS.PHASECHK.TRANS64.TRYWAIT P0, [UR8+0x40], R2 ;  /* 0x00004002ff0075a7 */ /* 0x0002620008001108 */
[----:B------:R-:W-:Y:S01]  /*18e0*/  ULEA UR8, UR17, UR4, 0xd ;  /* 0x0000000411087291 */ /* 0x000fe2000f8e68ff */
[----:B------:R-:W-:Y:S01]  /*18f0*/  UMOV UR18, 0x0 ;  /* 0x0000000000127882 */ /* 0x000fe20000000000 */
[----:B------:R-:W-:-:S02]  /*1900*/  UMOV UR19, 0x10000000 ;  /* 0x1000000000137882 */ /* 0x000fc40000000000 */
[----:B------:R-:W-:Y:S01]  /*1910*/  UIADD3 UR8, UPT, UPT, UR8, 0x24400, URZ ;  /* 0x0002440008087890 */ /* 0x000fe2000fffe0ff */
[----:B------:R1:W-:Y:S01]  /*1920*/  UTMALDG.3D [UR32], [UR26], desc[UR18] ;  /* 0x000012201a0075b4 */ /* 0x0003e20008011000 */
[----:B------:R-:W-:Y:S01]  /*1930*/  UMOV UR12, UR36 ;  /* 0x00000024000c7c82 */ /* 0x000fe20008000000 */
[----:B------:R-:W-:Y:S01]  /*1940*/  UMOV UR9, UR33 ;  /* 0x0000002100097c82 */ /* 0x000fe20008000000 */
[----:B------:R-:W-:Y:S01]  /*1950*/  UMOV UR11, UR35 ;  /* 0x00000023000b7c82 */ /* 0x000fe20008000000 */
[----:B------:R-:W-:Y:S01]  /*1960*/  UIADD3 UR16, UPT, UPT, UR16, 0x1, URZ ;  /* 0x0000000110107890 */ /* 0x000fe2000fffe0ff */
[----:B------:R-:W-:Y:S01]  /*1970*/  UMOV UR24, UR5 ;  /* 0x0000000500187c82 */ /* 0x000fe20008000000 */
[----:B------:R-:W-:Y:S02]  /*1980*/  UMOV UR17, UR6 ;  /* 0x0000000600117c82 */ /* 0x000fe40008000000 */
[----:B------:R1:W-:Y:S01]  /*1990*/  UTMALDG.3D [UR8], [UR20], desc[UR18] ;  /* 0x00001208140075b4 */ /* 0x0003e20008011000 */
[----:B------:R-:W-:-:S09]  /*19a0*/  UISETP.NE.AND UP0, UPT, UR16, UR5, UPT ;  /* 0x000000051000728c */ /* 0x000fd2000bf05270 */
[----:B------:R-:W-:Y:S05]  /*19b0*/  BRA.U UP0, `(.L_x_25) ;  /* 0xfffffffd00607547 */ /* 0x000fea000b83ffff */
.L_x_20:
[----:B-1----:R-:W-:Y:S01]  /*19c0*/  ULEA UR8, UR6, UR4, 0x3 ;  /* 0x0000000406087291 */ /* 0x002fe2000f8e18ff */
[----:B------:R-:W-:Y:S01]  /*19d0*/  SHF.L.U32 R2, R15, 0x1f, RZ ;  /* 0x0000001f0f027819 */ /* 0x000fe200000006ff */
[----:B------:R-:W-:Y:S01]  /*19e0*/  @!P1 SYNCS.ARRIVE.TRANS64.A1T0 RZ, [UR4+0x98], RZ ;  /* 0x000098ffffff99a7 */ /* 0x000fe20008100004 */
[----:B------:R-:W-:-:S06]  /*19f0*/  UISETP.GT.AND UP0, UPT, UR15, UR14, UPT ;  /* 0x0000000e0f00728c */ /* 0x000fcc000bf04270 */
[----:B--2---:R1:W2:Y:S03]  /*1a00*/  SYNCS.PHASECHK.TRANS64.TRYWAIT P0, [UR8+0x40], R2 ;  /* 0x00004002ff0075a7 */ /* 0x0042a60008001108 */
[----:B------:R-:W-:Y:S05]  /*1a10*/  BRA.U !UP0, `(.L_x_26) ;  /* 0x0000000108ac7547 */ /* 0x000fea000b800000 */
[----:B------:R-:W-:Y:S01]  /*1a20*/  UIADD3 UR21, UPT, UPT, UR7, UR24, URZ ;  /* 0x0000001807157290 */ /* 0x000fe2000fffe0ff */
[----:B------:R-:W-:-:S11]  /*1a30*/  UMOV UR25, UR6 ;  /* 0x0000000600197c82 */ /* 0x000fd60008000000 */
.L_x_31:
[----:B-1----:R-:W-:Y:S01]  /*1a40*/  ULEA UR17, UR25, UR4, 0x3 ;  /* 0x0000000419117291 */ /* 0x002fe2000f8e18ff */
[----:B--2---:R-:W-:Y:S01]  /*1a50*/  @!P5 MOV R3, 0x6000 ;  /* 0x000060000003d802 */ /* 0x004fe20000000f00 */
[----:B--2---:R-:W-:Y:S10]  /*1a60*/  @P0 BRA `(.L_x_27) ;  /* 0x00000000000c0947 */ /* 0x004ff40003800000 */
[----:B------:R-:W-:-:S04]  /*1a70*/  SHF.L.U32 R5, R15, 0x1f, RZ ;  /* 0x0000001f0f057819 */ /* 0x000fc800000006ff */
[----:B------:R-:W2:Y:S02]  /*1a80*/  SYNCS.PHASECHK.TRANS64.TRYWAIT P0, [UR17+0x40], R5 ;  /* 0x00004005ff0075a7 */ /* 0x000ea40008001111 */
[----:B--2---:R-:W-:Y:S05]  /*1a90*/  @!P0 BRA `(.L_x_28) ;  /* 0x00000050007c8947 */ /* 0x004fea0003800000 */
.L_x_27:
[----:B------:R2:W-:Y:S01]  /*1aa0*/  @!P5 SYNCS.ARRIVE.TRANS64 RZ, [UR17], R3 ;  /* 0x00000003ffffd9a7 */ /* 0x0005e20008000011 */
[----:B------:R-:W-:Y:S04]  /*1ab0*/  BSSY.RECONVERGENT B0, `(.L_x_29) ;  /* 0x0000003000007945 */ /* 0x000fe80003800200 */
[----:B------:R-:W-:Y:S05]  /*1ac0*/  @P4 BRA `(.L_x_30) ;  /* 0x0000000000044947 */ /* 0x000fea0003800000 */
[----:B------:R-:W-:Y:S05]  /*1ad0*/  BPT.TRAP 0x1 ;  /* 0x000000040000795c */ /* 0x000fea0000300000 */
.L_x_30:
[----:B------:R-:W-:Y:S05]  /*1ae0*/  BSYNC.RECONVERGENT B0 ;  /* 0x0000000000007941 */ /* 0x000fea0003800200 */
.L_x_29:
        /* <DEDUP_REMOVED lines=10> */
[----:B------:R-:W-:Y:S01]  /*1b90*/  UIADD3 UR16, UPT, UPT, UR16, 0x4400, URZ ;  /* 0x0000440010107890 */ /* 0x000fe2000fffe0ff */
[----:B-1----:R-:W-:Y:S01]  /*1ba0*/  SHF.L.U32 R2, R15, 0x1f, RZ ;  /* 0x0000001f0f027819 */ /* 0x002fe200000006ff */
[----:B------:R-:W-:Y:S02]  /*1bb0*/  UIADD3.X UR31, UPT, UPT, URZ, UR23, URZ, UP1, !UPT ;  /* 0x00000017ff1f7290 */ /* 0x000fe40008ffe4ff */
[----:B------:R-:W-:Y:S01]  /*1bc0*/  UIADD3.X UR29, UPT, UPT, URZ, UR23, URZ, UP0, !UPT ;  /* 0x00000017ff1d7290 */ /* 0x000fe200087fe4ff */
[----:B------:R1:W1:Y:S01]  /*1bd0*/  SYNCS.PHASECHK.TRANS64.TRYWAIT P0, [UR8+0x40], R2 ;  /* 0x00004002ff0075a7 */ /* 0x0002620008001108 */
[----:B------:R-:W-:Y:S01]  /*1be0*/  ULEA UR8, UR25, UR4, 0xd ;  /* 0x0000000419087291 */ /* 0x000fe2000f8e68ff */
[----:B------:R-:W-:Y:S01]  /*1bf0*/  UMOV UR26, 0x0 ;  /* 0x00000000001a7882 */ /* 0x000fe20000000000 */
[----:B------:R-:W-:-:S02]  /*1c00*/  UMOV UR27, 0x10000000 ;  /* 0x10000000001b7882 */ /* 0x000fc40000000000 */
[----:B------:R-:W-:Y:S01]  /*1c10*/  UIADD3 UR8, UPT, UPT, UR8, 0x24400, URZ ;  /* 0x0002440008087890 */ /* 0x000fe2000fffe0ff */
[----:B------:R-:W-:Y:S01]  /*1c20*/  UMOV UR18, UR34 ;  /* 0x0000002200127c82 */ /* 0x000fe20008000000 */
[----:B------:R-:W-:Y:S01]  /*1c30*/  UMOV UR20, UR36 ;  /* 0x0000002400147c82 */ /* 0x000fe20008000000 */
[----:B------:R-:W-:Y:S01]  /*1c40*/  UMOV UR12, UR36 ;  /* 0x00000024000c7c82 */ /* 0x000fe20008000000 */
[----:B------:R-:W-:Y:S01]  /*1c50*/  UMOV UR9, UR17 ;  /* 0x0000001100097c82 */ /* 0x000fe20008000000 */
[----:B------:R-:W-:Y:S01]  /*1c60*/  UMOV UR11, UR19 ;  /* 0x00000013000b7c82 */ /* 0x000fe20008000000 */
[----:B------:R1:W-:Y:S01]  /*1c70*/  UTMALDG.3D [UR16], [UR30], desc[UR26] ;  /* 0x00001a101e0075b4 */ /* 0x0003e20008011000 */
[----:B------:R-:W-:Y:S01]  /*1c80*/  UIADD3 UR24, UPT, UPT, UR24, 0x1, URZ ;  /* 0x0000000118187890 */ /* 0x000fe2000fffe0ff */
[----:B------:R-:W-:-:S03]  /*1c90*/  UMOV UR25, UR6 ;  /* 0x0000000600197c82 */ /* 0x000fc60008000000 */
[----:B------:R-:W-:Y:S01]  /*1ca0*/  UISETP.NE.AND UP0, UPT, UR24, UR21, UPT ;  /* 0x000000151800728c */ /* 0x000fe2000bf05270 */
[----:B------:R1:W-:Y:S08]  /*1cb0*/  UTMALDG.3D [UR8], [UR28], desc[UR26] ;  /* 0x00001a081c0075b4 */ /* 0x0003f00008011000 */
[----:B------:R-:W-:Y:S05]  /*1cc0*/  BRA.U UP0, `(.L_x_31) ;  /* 0xfffffffd005c7547 */ /* 0x000fea000b83ffff */
.L_x_26:
[C---:B-1----:R-:W-:Y:S01]  /*1cd0*/  LEA R2, R14.reuse, UR4, 0x3 ;  /* 0x000000040e027c11 */ /* 0x042fe2000f8e18ff */
[----:B------:R-:W-:Y:S01]  /*1ce0*/  NOP ;  /* 0x0000000000007918 */ /* 0x000fe20000000000 */
[----:B--2---:R-:W-:Y:S02]  /*1cf0*/  SHF.L.U32 R3, R13, 0x1f, RZ ;  /* 0x0000001f0d037819 */ /* 0x004fe400000006ff */
[----:B------:R-:W-:Y:S02]  /*1d00*/  LEA R4, R14, UR4, 0x4 ;  /* 0x000000040e047c11 */ /* 0x000fe4000f8e20ff */
[----:B------:R-:W1:Y:S02]  /*1d10*/  SYNCS.PHASECHK.TRANS64.TRYWAIT P0, [R2+URZ+0xa0], R3 ;  /* 0x0000a003020075a7 */ /* 0x000e6400080011ff */
[----:B-1----:R-:W-:Y:S05]  /*1d20*/  @!P0 BRA `(.L_x_32) ;  /* 0x0000004c00f08947 */ /* 0x002fea0003800000 */
.L_x_102:
[----:B------:R-:W2:Y:S01]  /*1d30*/  LDS.128 R4, [R4+0x130] ;  /* 0x0001300004047984 */ /* 0x000ea20000000c00 */
[----:B---3--:R-:W-:Y:S01]  /*1d40*/  ISETP.GE.AND P0, PT, R72, 0x1, PT ;  /* 0x000000014800780c */ /* 0x008fe20003f06270 */
[----:B-1----:R-:W-:Y:S01]  /*1d50*/  VIADD R2, R2, 0xb0 ;  /* 0x000000b002027836 */ /* 0x002fe20000000000 */
[----:B------:R-:W-:Y:S01]  /*1d60*/  @!PT LDS RZ, [RZ] ;  /* 0x00000000fffff984 */ /* 0x000fe20000000800 */
[----:B------:R-:W-:Y:S01]  /*1d70*/  @!PT LDS RZ, [RZ] ;  /* 0x00000000fffff984 */ /* 0x000fe20000000800 */
[----:B------:R-:W-:Y:S01]  /*1d80*/  @!PT LDS RZ, [RZ] ;  /* 0x00000000fffff984 */ /* 0x000fe20000000800 */
[----:B------:R-:W-:Y:S01]  /*1d90*/  @!PT LDS RZ, [RZ] ;  /* 0x00000000fffff984 */ /* 0x000fe20000000800 */
[----:B------:R1:W-:Y:S06]  /*1da0*/  MEMBAR.ALL.CTA ;  /* 0x0000000000007992 */ /* 0x0003ec0000008000 */
[----:B-1----:R-:W1:Y:S01]  /*1db0*/  FENCE.VIEW.ASYNC.S ;  /* 0x00000000000073c6 */ /* 0x002e620000000000 */
[----:B------:R-:W-:-:S04]  /*1dc0*/  PRMT R2, RZ, 0x654, R2 ;  /* 0x00000654ff027816 */ /* 0x000fc80000000002 */
[----:B-1----:R1:W-:Y:S01]  /*1dd0*/  SYNCS.ARRIVE.TRANS64.RED.A1T0 RZ, [R2+URZ], RZ ;  /* 0x000000ff02ff79a7 */ /* 0x0023e200081004ff */
[----:B--2---:R-:W-:-:S13]  /*1de0*/  LOP3.LUT P2, RZ, R6, 0x1, RZ, 0xc0, !PT ;  /* 0x0000000106ff7812 */ /* 0x004fda000784c0ff */
[----:B------:R-:W-:Y:S01]  /*1df0*/  @P2 SHF.R.U32.HI R3, RZ, 0x10, R5 ;  /* 0x00000010ff032819 */ /* 0x000fe20000011605 */
[----:B------:R-:W-:Y:S01]  /*1e00*/  VOTEU.ANY UP0, P2 ;  /* 0x0000000000ff7886 */ /* 0x000fe20001000100 */
[----:B------:R-:W-:Y:S02]  /*1e10*/  @P2 MOV R11, R4 ;  /* 0x00000004000b2202 */ /* 0x000fe40000000f00 */
[----:B------:R-:W-:Y:S02]  /*1e20*/  @P2 R2UR.BROADCAST UR8, R3 ;  /* 0x00000000030822ca */ /* 0x000fe400008e0000 */
[----:B------:R-:W-:-:S11]  /*1e30*/  @P2 LOP3.LUT R8, R5, 0xffff, RZ, 0xc0, !PT ;  /* 0x0000ffff05082812 */ /* 0x000fd600078ec0ff */
[----:B------:R-:W-:Y:S01]  /*1e40*/  @UP0 UMOV UR36, UR8 ;  /* 0x0000000800240c82 */ /* 0x000fe20008000000 */
[----:B-1----:R-:W-:Y:S05]  /*1e50*/  @!P0 BRA `(.L_x_33) ;  /* 0x0000000000b88947 */ /* 0x002fea0003800000 */
[----:B------:R-:W4:Y:S01]  /*1e60*/  LDC.64 R4, c[0x0][0xb18] ;  /* 0x0002c600ff047b82 */ /* 0x000f220000000a00 */
[----:B------:R-:W-:-:S07]  /*1e70*/  ISETP.NE.AND P3, PT, R72, 0x1, PT ;  /* 0x000000014800780c */ /* 0x000fce0003f65270 */
[----:B------:R-:W1:Y:S08]  /*1e80*/  LDC.64 R6, c[0x0][0xb10] ;  /* 0x0002c400ff067b82 */ /* 0x000e700000000a00 */
[----:B------:R-:W2:Y:S08]  /*1e90*/  LDC R16, c[0x0][0xb20] ;  /* 0x0002c800ff107b82 */ /* 0x000eb00000000800 */
[----:B------:R-:W3:Y:S01]  /*1ea0*/  LDC R18, c[0x0][0xb0c] ;  /* 0x0002c300ff127b82 */ /* 0x000ee20000000800 */
[----:B----4-:R-:W-:Y:S01]  /*1eb0*/  IMAD.HI.U32 R17, R0, R5, RZ ;  /* 0x0000000500117227 */ /* 0x010fe200078e00ff */
[----:B------:R-:W-:-:S03]  /*1ec0*/  ISETP.NE.AND P0, PT, R4, 0x1, PT ;  /* 0x000000010400780c */ /* 0x000fc60003f05270 */
[----:B------:R-:W-:-:S03]  /*1ed0*/  IMAD.HI.U32 R5, R8, R5, RZ ;  /* 0x0000000508057227 */ /* 0x000fc600078e00ff */
[----:B------:R-:W4:Y:S01]  /*1ee0*/  LDC.64 R2, c[0x0][0xb28] ;  /* 0x0002ca00ff027b82 */ /* 0x000f220000000a00 */
[----:B-1----:R-:W-:-:S04]  /*1ef0*/  IMAD.HI.U32 R20, R9, R6, RZ ;  /* 0x0000000609147227 */ /* 0x002fc800078e00ff */
[----:B------:R-:W-:Y:S01]  /*1f00*/  IMAD.HI.U32 R22, R11, R6, RZ ;  /* 0x000000060b167227 */ /* 0x000fe200078e00ff */
[----:B------:R-:W-:Y:S02]  /*1f10*/  SHF.R.U32.HI R20, RZ, R7, R20 ;  /* 0x00000007ff147219 */ /* 0x000fe40000011614 */
[-C--:B--2---:R-:W-:Y:S02]  /*1f20*/  SHF.R.U32.HI R17, RZ, R16.reuse, R17 ;  /* 0x00000010ff117219 */ /* 0x084fe40000011611 */
[----:B------:R-:W-:Y:S02]  /*1f30*/  SHF.R.U32.HI R5, RZ, R16, R5 ;  /* 0x00000010ff057219 */ /* 0x000fe40000011605 */
[----:B------:R-:W-:Y:S02]  /*1f40*/  SEL R17, R0, R17, !P0 ;  /* 0x0000001100117207 */ /* 0x000fe40004000000 */
[----:B------:R-:W-:Y:S02]  /*1f50*/  SHF.R.U32.HI R22, RZ, R7, R22 ;  /* 0x00000007ff167219 */ /* 0x000fe40000011616 */
[----:B---3--:R-:W-:-:S02]  /*1f60*/  ISETP.NE.AND P1, PT, R18, 0x1, PT ;  /* 0x000000011200780c */ /* 0x008fc40003f25270 */
[----:B------:R-:W-:Y:S02]  /*1f70*/  SEL R5, R8, R5, !P0 ;  /* 0x0000000508057207 */ /* 0x000fe40004000000 */
[----:B------:R-:W-:Y:S02]  /*1f80*/  SEL R19, R9, R20, !P1 ;  /* 0x0000001409137207 */ /* 0x000fe40004800000 */
[----:B------:R-:W-:Y:S01]  /*1f90*/  SEL R7, R11, R22, !P1 ;  /* 0x000000160b077207 */ /* 0x000fe20004800000 */
[----:B----4-:R-:W-:-:S04]  /*1fa0*/  IMAD.HI.U32 R20, R17, R2, RZ ;  /* 0x0000000211147227 */ /* 0x010fc800078e00ff */
[----:B------:R-:W-:Y:S01]  /*1fb0*/  IMAD.HI.U32 R6, R19, R2, RZ ;  /* 0x0000000213067227 */ /* 0x000fe200078e00ff */
[----:B------:R-:W-:-:S04]  /*1fc0*/  @P3 SHF.R.U32.HI R17, RZ, R3, R20 ;  /* 0x00000003ff113219 */ /* 0x000fc80000011614 */
[----:B------:R-:W-:Y:S01]  /*1fd0*/  @P3 SHF.R.U32.HI R19, RZ, R3, R6 ;  /* 0x00000003ff133219 */ /* 0x000fe20000011606 */
[----:B------:R-:W-:-:S04]  /*1fe0*/  IMAD R17, R72, R17, RZ ;  /* 0x0000001148117224 */ /* 0x000fc800078e02ff */
[----:B------:R-:W-:Y:S01]  /*1ff0*/  IMAD R6, R72, R19, RZ ;  /* 0x0000001348067224 */ /* 0x000fe200078e02ff */
[C---:B------:R-:W-:Y:S02]  /*2000*/  ISETP.GE.AND P0, PT, R5.reuse, R17, PT ;  /* 0x000000110500720c */ /* 0x040fe40003f06270 */
[----:B------:R-:W-:Y:S02]  /*2010*/  IADD3 R17, PT, PT, -R5, RZ, RZ ;  /* 0x000000ff05117210 */ /* 0x000fe40007ffe1ff */
[----:B------:R-:W-:Y:S01]  /*2020*/  ISETP.GE.OR P0, PT, R7, R6, P0 ;  /* 0x000000060700720c */ /* 0x000fe20000706670 */
[----:B------:R-:W-:-:S04]  /*2030*/  IMAD.HI.U32 R6, R5, R2, RZ ;  /* 0x0000000205067227 */ /* 0x000fc800078e00ff */
[----:B------:R-:W-:Y:S01]  /*2040*/  IMAD R8, R4, R17, R8 ;  /* 0x0000001104087224 */ /* 0x000fe200078e0208 */
[----:B------:R-:W-:-:S04]  /*2050*/  SHF.R.U32.HI R6, RZ, R3, R6 ;  /* 0x00000003ff067219 */ /* 0x000fc80000011606 */
[----:B------:R-:W-:-:S03]  /*2060*/  SEL R6, R5, R6, !P3 ;  /* 0x0000000605067207 */ /* 0x000fc60005800000 */
[----:B------:R-:W-:-:S04]  /*2070*/  @!P0 IMAD.HI.U32 R16, R7, R2, RZ ;  /* 0x0000000207108227 */ /* 0x000fc800078e00ff */
[----:B------:R-:W-:Y:S01]  /*2080*/  IMAD.MOV R2, RZ, RZ, -R6 ;  /* 0x000000ffff027224 */ /* 0x000fe200078e0a06 */
[----:B------:R-:W-:-:S03]  /*2090*/  @!P0 SHF.R.U32.HI R16, RZ, R3, R16 ;  /* 0x00000003ff108219 */ /* 0x000fc60000011610 */
[----:B------:R-:W-:Y:S01]  /*20a0*/  IMAD R2, R72, R2, R5 ;  /* 0x0000000248027224 */ /* 0x000fe200078e0205 */
[----:B------:R-:W-:-:S05]  /*20b0*/  @!P0 SEL R3, R7, R16, !P3 ;  /* 0x0000001007038207 */ /* 0x000fca0005800000 */
[--C-:B------:R-:W-:Y:S02]  /*20c0*/  @!P0 IMAD.IADD R6, R6, 0x1, -R3.reuse ;  /* 0x0000000106068824 */ /* 0x100fe400078e0a03 */
[----:B------:R-:W-:Y:S01]  /*20d0*/  @!P0 IMAD R3, R2, R19, R3 ;  /* 0x0000001302038224 */ /* 0x000fe200078e0203 */
[----:B------:R-:W-:Y:S01]  /*20e0*/  IADD3 R2, PT, PT, -R7, RZ, RZ ;  /* 0x000000ff07027210 */ /* 0x000fe20007ffe1ff */
[----:B------:R-:W-:Y:S02]  /*20f0*/  @!P0 IMAD R5, R72, R6, R7 ;  /* 0x0000000648058224 */ /* 0x000fe400078e0207 */
[----:B------:R-:W-:Y:S02]  /*2100*/  @!P0 IMAD.MOV.U32 R7, RZ, RZ, R3 ;  /* 0x000000ffff078224 */ /* 0x000fe400078e0003 */
[----:B------:R-:W-:Y:S02]  /*2110*/  IMAD R2, R18, R2, R11 ;  /* 0x0000000212027224 */ /* 0x000fe400078e020b */
[----:B------:R-:W-:-:S02]  /*2120*/  IMAD R8, R5, R4, R8 ;  /* 0x0000000405087224 */ /* 0x000fc400078e0208 */
[----:B------:R-:W-:Y:S02]  /*2130*/  IMAD R11, R7, R18, R2 ;  /* 0x00000012070b7224 */ /* 0x000fe400078e0202 */
.L_x_33:
[----:B------:R-:W1:Y:S02]  /*2140*/  LDCU UR8, c[0x0][0xb30] ;  /* 0x00016600ff0877ac */ /* 0x000e640008000800 */
[----:B-1----:R-:W-:-:S09]  /*2150*/  UISETP.NE.AND UP0, UPT, UR8, 0x1, UPT ;  /* 0x000000010800788c */ /* 0x002fd2000bf05270 */
[----:B------:R-:W-:Y:S05]  /*2160*/  BRA.U UP0, `(.L_x_34) ;  /* 0x0000000100407547 */ /* 0x000fea000b800000 */
[----:B------:R-:W1:Y:S08]  /*2170*/  LDC.64 R4, c[0x0][0xb10] ;  /* 0x0002c400ff047b82 */ /* 0x000e700000000a00 */
[----:B------:R-:W2:Y:S08]  /*2180*/  LDC.64 R2, c[0x0][0xb18] ;  /* 0x0002c600ff027b82 */ /* 0x000eb00000000a00 */
[----:B------:R-:W3:Y:S08]  /*2190*/  LDC R6, c[0x0][0xb20] ;  /* 0x0002c800ff067b82 */ /* 0x000ef00000000800 */
[----:B------:R-:W4:Y:S01]  /*21a0*/  LDC R16, c[0x0][0xb0c] ;  /* 0x0002c300ff107b82 */ /* 0x000f220000000800 */
[----:B-1----:R-:W-:-:S05]  /*21b0*/  IMAD.HI.U32 R4, R11, R4, RZ ;  /* 0x000000040b047227 */ /* 0x002fca00078e00ff */
[----:B------:R-:W-:Y:S01]  /*21c0*/  SHF.R.U32.HI R4, RZ, R5, R4 ;  /* 0x00000005ff047219 */ /* 0x000fe20000011604 */
[----:B--2---:R-:W-:Y:S01]  /*21d0*/  IMAD.HI.U32 R3, R8, R3, RZ ;  /* 0x0000000308037227 */ /* 0x004fe200078e00ff */
[----:B------:R-:W-:-:S04]  /*21e0*/  ISETP.NE.AND P0, PT, R2, 0x1, PT ;  /* 0x000000010200780c */ /* 0x000fc80003f05270 */
[----:B---3--:R-:W-:-:S04]  /*21f0*/  SHF.R.U32.HI R3, RZ, R6, R3 ;  /* 0x00000006ff037219 */ /* 0x008fc80000011603 */
[----:B------:R-:W-:Y:S02]  /*2200*/  SEL R3, R8, R3, !P0 ;  /* 0x0000000308037207 */ /* 0x000fe40004000000 */
[----:B----4-:R-:W-:-:S04]  /*2210*/  ISETP.NE.AND P1, PT, R16, 0x1, PT ;  /* 0x000000011000780c */ /* 0x010fc80003f25270 */
[----:B------:R-:W-:-:S05]  /*2220*/  SEL R4, R11, R4, !P1 ;  /* 0x000000040b047207 */ /* 0x000fca0004800000 */
[----:B------:R-:W-:Y:S02]  /*2230*/  IMAD.IADD R5, R3, 0x1, -R4 ;  /* 0x0000000103057824 */ /* 0x000fe400078e0a04 */
[----:B------:R-:W-:Y:S02]  /*2240*/  IMAD.IADD R3, R4, 0x1, -R3 ;  /* 0x0000000104037824 */ /* 0x000fe400078e0a03 */
[----:B------:R-:W-:Y:S02]  /*2250*/  IMAD R11, R5, R16, R11 ;  /* 0x00000010050b7224 */ /* 0x000fe400078e020b */
[----:B------:R-:W-:-:S07]  /*2260*/  IMAD R8, R3, R2, R8 ;  /* 0x0000000203087224 */ /* 0x000fce00078e0208 */
.L_x_34:
[----:B------:R-:W-:Y:S01]  /*2270*/  VIADD R14, R14, 0x1 ;  /* 0x000000010e0e7836 */ /* 0x000fe20000000000 */
[----:B------:R-:W-:Y:S01]  /*2280*/  PLOP3.LUT P1, PT, PT, PT, PT, 0x80, 0x8 ;  /* 0x000000000008781c */ /* 0x000fe20003f2f070 */
[----:B------:R-:W-:Y:S02]  /*2290*/  IMAD.IADD R165, R11, 0x1, R154 ;  /* 0x000000010ba57824 */ /* 0x000fe400078e029a */
[----:B------:R-:W-:Y:S01]  /*22a0*/  IMAD.IADD R155, R8, 0x1, R143 ;  /* 0x00000001089b7824 */ /* 0x000fe200078e028f */
[----:B------:R-:W-:-:S04]  /*22b0*/  ISETP.NE.AND P0, PT, R14, 0x2, PT ;  /* 0x000000020e00780c */ /* 0x000fc80003f05270 */
[----:B------:R-:W-:Y:S02]  /*22c0*/  SEL R2, RZ, 0x1, P0 ;  /* 0x00000001ff027807 */ /* 0x000fe40000000000 */
[----:B------:R-:W-:Y:S02]  /*22d0*/  SEL R14, R14, RZ, P0 ;  /* 0x000000ff0e0e7207 */ /* 0x000fe40000000000 */
[----:B------:R-:W-:Y:S01]  /*22e0*/  LOP3.LUT R13, R13, R2, RZ, 0x3c, !PT ;  /* 0x000000020d0d7212 */ /* 0x000fe200078e3cff */
[----:B------:R-:W-:Y:S06]  /*22f0*/  @P2 BRA `(.L_x_35) ;  /* 0xfffffff000982947 */ /* 0x000fec000383ffff */
[----:B------:R-:W-:Y:S01]  /*2300*/  UIADD3 UR4, UPT, UPT, UR4, 0x40, URZ ;  /* 0x0000004004047890 */ /* 0x000fe2000fffe0ff */
[----:B------:R-:W-:-:S03]  /*2310*/  SHF.L.U32 R3, R15, 0x1f, RZ ;  /* 0x0000001f0f037819 */ /* 0x000fc600000006ff */
[----:B------:R-:W-:-:S09]  /*2320*/  ULEA UR5, UR6, UR4, 0x3 ;  /* 0x0000000406057291 */ /* 0x000fd2000f8e18ff */
[----:B------:R-:W1:Y:S02]  /*2330*/  SYNCS.PHASECHK.TRANS64.TRYWAIT P0, [UR5], R3 ;  /* 0x00000003ff0075a7 */ /* 0x000e640008001105 */
[----:B-1----:R-:W-:Y:S05]  /*2340*/  @!P0 BRA `(.L_x_36) ;  /* 0x00000048007c8947 */ /* 0x002fea0003800000 */
.L_x_104:
[----:B------:R-:W-:-:S04]  /*2350*/  UIADD3 UR6, UPT, UPT, UR6, 0x1, URZ ;  /* 0x0000000106067890 */ /* 0x000fc8000fffe0ff */
[----:B------:R-:W-:-:S04]  /*2360*/  UISETP.NE.AND UP0, UPT, UR6, 0x8, UPT ;  /* 0x000000080600788c */ /* 0x000fc8000bf05270 */
[----:B------:R-:W-:Y:S02]  /*2370*/  USEL UR7, URZ, 0x1, UP0 ;  /* 0x00000001ff077887 */ /* 0x000fe40008000000 */
[----:B------:R-:W-:-:S04]  /*2380*/  USEL UR6, UR6, URZ, UP0 ;  /* 0x000000ff06067287 */ /* 0x000fc80008000000 */
[----:B------:R-:W-:Y:S01]  /*2390*/  ULEA UR5, UR6, UR4, 0x3 ;  /* 0x0000000406057291 */ /* 0x000fe2000f8e18ff */
[----:B------:R-:W-:-:S04]  /*23a0*/  LOP3.LUT R2, R15, UR7, RZ, 0x3c, !PT ;  /* 0x000000070f027c12 */ /* 0x000fc8000f8e3cff */
[----:B-1----:R-:W-:-:S04]  /*23b0*/  SHF.L.U32 R3, R2, 0x1f, RZ ;  /* 0x0000001f02037819 */ /* 0x002fc800000006ff */
[----:B------:R-:W1:Y:S02]  /*23c0*/  SYNCS.PHASECHK.TRANS64.TRYWAIT P0, [UR5], R3 ;  /* 0x00000003ff0075a7 */ /* 0x000e640008001105 */
[----:B-1----:R-:W-:Y:S05]  /*23d0*/  @!P0 BRA `(.L_x_37) ;  /* 0x0000004800708947 */ /* 0x002fea0003800000 */
.L_x_106:
        /* <DEDUP_REMOVED lines=9> */
.L_x_108:
        /* <DEDUP_REMOVED lines=9> */
.L_x_110:
        /* <DEDUP_REMOVED lines=9> */
.L_x_112:
        /* <DEDUP_REMOVED lines=9> */
.L_x_114:
        /* <DEDUP_REMOVED lines=9> */
.L_x_116:
[----:B------:R-:W-:-:S04]  /*26b0*/  UIADD3 UR6, UPT, UPT, UR6, 0x1, URZ ;  /* 0x0000000106067890 */ /* 0x000fc8000fffe0ff */
[----:B------:R-:W-:-:S04]  /*26c0*/  UISETP.NE.AND UP0, UPT, UR6, 0x8, UPT ;  /* 0x000000080600788c */ /* 0x000fc8000bf05270 */
[----:B------:R-:W-:Y:S02]  /*26d0*/  USEL UR5, URZ, 0x1, UP0 ;  /* 0x00000001ff057887 */ /* 0x000fe40008000000 */
[----:B------:R-:W-:-:S04]  /*26e0*/  USEL UR6, UR6, URZ, UP0 ;  /* 0x000000ff06067287 */ /* 0x000fc80008000000 */
[----:B------:R-:W-:Y:S01]  /*26f0*/  ULEA UR6, UR6, UR4, 0x3 ;  /* 0x0000000406067291 */ /* 0x000fe2000f8e18ff */
[----:B-1----:R-:W-:-:S04]  /*2700*/  LOP3.LUT R3, R2, UR5, RZ, 0x3c, !PT ;  /* 0x0000000502037c12 */ /* 0x002fc8000f8e3cff */
[----:B------:R-:W-:Y:S01]  /*2710*/  SHF.L.U32 R3, R3, 0x1f, RZ ;  /* 0x0000001f03037819 */ /* 0x000fe200000006ff */
[----:B----4-:R-:W-:-:S07]  /*2720*/  IMAD.U32 R0, RZ, RZ, UR6 ;  /* 0x00000006ff007e24 */ /* 0x010fce000f8e00ff */
.L_x_43:
[----:B-1----:R1:W2:Y:S02]  /*2730*/  SYNCS.PHASECHK.TRANS64.TRYWAIT P0, [R0+URZ], R3 ;  /* 0x00000003000075a7 */ /* 0x0022a400080011ff */
[----:B--2---:R-:W-:Y:S05]  /*2740*/  @!P0 NANOSLEEP.SYNCS 0x989680 ;  /* 0x009896800000895d */ /* 0x004fea0003900000 */
[----:B------:R-:W2:Y:S02]  /*2750*/  @!P0 SYNCS.PHASECHK.TRANS64 P0, [R0+URZ], R3 ;  /* 0x00000003000085a7 */ /* 0x000ea400080010ff */
[----:B--2---:R-:W-:Y:S05]  /*2760*/  @P0 EXIT ;  /* 0x000000000000094d */ /* 0x004fea0003800000 */
[----:B------:R-:W-:Y:S05]  /*2770*/  BRA `(.L_x_43) ;  /* 0xfffffffc00ec7947 */ /* 0x000fea000383ffff */
.L_x_17:
[----:B------:R-:W-:-:S04]  /*2780*/  UISETP.NE.AND UP1, UPT, UR37, URZ, UPT ;  /* 0x000000ff2500728c */ /* 0x000fc8000bf25270 */
[----:B------:R-:W-:-:S09]  /*2790*/  UISETP.NE.OR UP1, UPT, UR8, 0x1, UP1 ;  /* 0x000000010800788c */ /* 0x000fd20008f25670 */
[----:B------:R-:W-:Y:S05]  /*27a0*/  BRA.U UP1, `(.L_x_44) ;  /* 0x0000000501487547 */ /* 0x000fea000b800000 */
[----:B------:R-:W-:Y:S01]  /*27b0*/  ISETP.NE.AND P2, PT, R2, RZ, PT ;  /* 0x000000ff0200720c */ /* 0x000fe20003f45270 */
[----:B------:R-:W-:Y:S01]  /*27c0*/  IMAD.MOV.U32 R12, RZ, RZ, 0x1 ;  /* 0x00000001ff0c7424 */ /* 0x000fe200078e00ff */
[----:B------:R-:W-:Y:S02]  /*27d0*/  CS2R R10, SRZ ;  /* 0x00000000000a7805 */ /* 0x000fe4000001ff00 */
[----:B------:R-:W-:Y:S01]  /*27e0*/  CS2R R8, SRZ ;  /* 0x0000000000087805 */ /* 0x000fe2000001ff00 */
[----:B------:R-:W-:Y:S01]  /*27f0*/  UMOV UR4, 0x400 ;  /* 0x0000040000047882 */ /* 0x000fe20000000000 */
[----:B------:R-:W-:Y:S01]  /*2800*/  UMOV UR6, URZ ;  /* 0x000000ff00067c82 */ /* 0x000fe20008000000 */
[----:B------:R-:W-:-:S12]  /*2810*/  ULEA UR37, UR37, UR4, 0x18 ;  /* 0x0000000425257291 */ /* 0x000fd8000f8ec0ff */
.L_x_48:
[----:B------:R-:W-:Y:S02]  /*2820*/  LEA R0, R8, UR37, 0x3 ;  /* 0x0000002508007c11 */ /* 0x000fe4000f8e18ff */
[----:B------:R-:W-:-:S03]  /*2830*/  SHF.L.U32 R5, R9, 0x1f, RZ ;  /* 0x0000001f09057819 */ /* 0x000fc600000006ff */
[----:B------:R-:W-:Y:S01]  /*2840*/  VIADD R4, R0, 0x110 ;  /* 0x0000011000047836 */ /* 0x000fe20000000000 */
[----:B------:R-:W1:Y:S02]  /*2850*/  SYNCS.PHASECHK.TRANS64.TRYWAIT P0, [R0+URZ+0x100], R5 ;  /* 0x00010005000075a7 */ /* 0x000e6400080011ff */
[----:B-1----:R-:W-:Y:S05]  /*2860*/  @!P0 BRA `(.L_x_45) ;  /* 0x0000004400dc8947 */ /* 0x002fea0003800000 */
.L_x_117:
[----:B------:R-:W-:Y:S01]  /*2870*/  ULEA UR5, UR6, UR37, 0x3 ;  /* 0x0000002506057291 */ /* 0x000fe2000f8e18ff */
[----:B------:R-:W-:Y:S02]  /*2880*/  PRMT R4, RZ, 0x654, R4 ;  /* 0x00000654ff047816 */ /* 0x000fe40000000004 */
[----:B-1----:R-:W-:Y:S01]  /*2890*/  SHF.L.U32 R5, R12, 0x1f, RZ ;  /* 0x0000001f0c057819 */ /* 0x002fe200000006ff */
[----:B------:R-:W-:Y:S01]  /*28a0*/  UIADD3 UR4, UPT, UPT, UR5, 0xa0, URZ ;  /* 0x000000a005047890 */ /* 0x000fe2000fffe0ff */
[----:B------:R1:W-:Y:S05]  /*28b0*/  SYNCS.ARRIVE.TRANS64.RED.A1T0 RZ, [R4+URZ], RZ ;  /* 0x000000ff04ff79a7 */ /* 0x0003ea00081004ff */
[----:B------:R-:W-:Y:S01]  /*28c0*/  IMAD.U32 R7, RZ, RZ, UR4 ;  /* 0x00000004ff077e24 */ /* 0x000fe2000f8e00ff */
[----:B------:R-:W2:Y:S04]  /*28d0*/  SYNCS.PHASECHK.TRANS64.TRYWAIT P0, [UR5+0xb0], R5 ;  /* 0x0000b005ff0075a7 */ /* 0x000ea80008001105 */
[----:B------:R-:W-:Y:S01]  /*28e0*/  PRMT R6, R2, 0x654, R7 ;  /* 0x0000065402067816 */ /* 0x000fe20000000007 */
[----:B-1----:R-:W-:Y:S01]  /*28f0*/  @!P2 IMAD.MOV.U32 R4, RZ, RZ, 0x10 ;  /* 0x00000010ff04a424 */ /* 0x002fe200078e00ff */
[----:B--2---:R-:W-:Y:S06]  /*2900*/  @!P0 BRA `(.L_x_46) ;  /* 0x0000004400c88947 */ /* 0x004fec0003800000 */
.L_x_119:
[----:B------:R-:W-:Y:S01]  /*2910*/  ULEA UR4, UR6, UR37, 0x4 ;  /* 0x0000002506047291 */ /* 0x000fe2000f8e20ff */
[----:B------:R-:W-:Y:S01]  /*2920*/  SEL R3, R6, R3, !P2 ;  /* 0x0000000306037207 */ /* 0x000fe20005000000 */
[----:B------:R-:W-:Y:S01]  /*2930*/  UIADD3 UR5, UPT, UPT, UR5, 0xa0, URZ ;  /* 0x000000a005057890 */ /* 0x000fe2000fffe0ff */
[----:B-1----:R-:W-:Y:S01]  /*2940*/  LEA R0, R11, UR37, 0x3 ;  /* 0x000000250b007c11 */ /* 0x002fe2000f8e18ff */
[----:B------:R-:W-:Y:S01]  /*2950*/  UIADD3 UR4, UPT, UPT, UR4, 0x130, URZ ;  /* 0x0000013004047890 */ /* 0x000fe2000fffe0ff */
[----:B------:R-:W-:Y:S01]  /*2960*/  SHF.L.U32 R5, R10, 0x1f, RZ ;  /* 0x0000001f0a057819 */ /* 0x000fe200000006ff */
[----:B------:R1:W-:Y:S01]  /*2970*/  @!P2 SYNCS.ARRIVE.TRANS64.RED RZ, [R3+URZ], R4 ;  /* 0x0000000403ffa9a7 */ /* 0x0003e200080004ff */
[----:B------:R-:W-:Y:S01]  /*2980*/  UIADD3 UR6, UPT, UPT, UR6, 0x1, URZ ;  /* 0x0000000106067890 */ /* 0x000fe2000fffe0ff */
[----:B------:R-:W-:-:S03]  /*2990*/  VIADD R8, R8, 0x1 ;  /* 0x0000000108087836 */ /* 0x000fc60000000000 */
[----:B------:R-:W-:Y:S02]  /*29a0*/  UISETP.NE.AND UP0, UPT, UR6, 0x2, UPT ;  /* 0x000000020600788c */ /* 0x000fe4000bf05270 */
[----:B------:R-:W-:Y:S06]  /*29b0*/  UGETNEXTWORKID.BROADCAST [UR4], [UR5] ;  /* 0x00000000040073ca */ /* 0x000fec0008000100 */
[----:B------:R-:W-:Y:S01]  /*29c0*/  USEL UR4, URZ, 0x1, UP0 ;  /* 0x00000001ff047887 */ /* 0x000fe20008000000 */
[----:B------:R-:W-:Y:S01]  /*29d0*/  ISETP.NE.AND P0, PT, R8, 0x2, PT ;  /* 0x000000020800780c */ /* 0x000fe20003f05270 */
[----:B------:R-:W-:Y:S01]  /*29e0*/  USEL UR6, UR6, URZ, UP0 ;  /* 0x000000ff06067287 */ /* 0x000fe20008000000 */
[----:B------:R-:W2:Y:S03]  /*29f0*/  SYNCS.PHASECHK.TRANS64.TRYWAIT P1, [R0+URZ+0xa0], R5 ;  /* 0x0000a005000075a7 */ /* 0x000ea600080211ff */
[----:B------:R-:W-:Y:S01]  /*2a00*/  LOP3.LUT R12, R12, UR4, RZ, 0x3c, !PT ;  /* 0x000000040c0c7c12 */ /* 0x000fe2000f8e3cff */
[----:B-12---:R-:W-:Y:S07]  /*2a10*/  @!P1 BRA `(.L_x_47) ;  /* 0x00000044009c9947 */ /* 0x006fee0003800000 */
.L_x_120:
[C---:B------:R-:W-:Y:S01]  /*2a20*/  LEA R4, R11.reuse, UR37, 0x4 ;  /* 0x000000250b047c11 */ /* 0x040fe2000f8e20ff */
[----:B-1----:R-:W-:Y:S01]  /*2a30*/  VIADD R0, R0, 0xb0 ;  /* 0x000000b000007836 */ /* 0x002fe20000000000 */
[----:B------:R-:W-:Y:S01]  /*2a40*/  SEL R8, R8, RZ, P0 ;  /* 0x000000ff08087207 */ /* 0x000fe20000000000 */
[----:B------:R-:W-:-:S03]  /*2a50*/  VIADD R11, R11, 0x1 ;  /* 0x000000010b0b7836 */ /* 0x000fc60000000000 */
[----:B------:R-:W1:Y:S01]  /*2a60*/  LDS.128 R4, [R4+0x130] ;  /* 0x0001300004047984 */ /* 0x000e620000000c00 */
[----:B------:R-:W-:Y:S02]  /*2a70*/  PRMT R0, RZ, 0x654, R0 ;  /* 0x00000654ff007816 */ /* 0x000fe40000000000 */
[C---:B------:R-:W-:Y:S01]  /*2a80*/  ISETP.NE.AND P1, PT, R11.reuse, 0x2, PT ;  /* 0x000000020b00780c */ /* 0x040fe20003f25270 */
[----:B------:R-:W-:Y:S01]  /*2a90*/  @!PT LDS RZ, [RZ] ;  /* 0x00000000fffff984 */ /* 0x000fe20000000800 */
[----:B------:R-:W-:Y:S01]  /*2aa0*/  @!PT LDS RZ, [RZ] ;  /* 0x00000000fffff984 */ /* 0x000fe20000000800 */
[----:B------:R-:W-:Y:S01]  /*2ab0*/  @!PT LDS RZ, [RZ] ;  /* 0x00000000fffff984 */ /* 0x000fe20000000800 */
[----:B------:R-:W-:Y:S01]  /*2ac0*/  @!PT LDS RZ, [RZ] ;  /* 0x00000000fffff984 */ /* 0x000fe20000000800 */
[----:B------:R2:W-:Y:S06]  /*2ad0*/  MEMBAR.ALL.CTA ;  /* 0x0000000000007992 */ /* 0x0005ec0000008000 */
[----:B--2---:R-:W2:Y:S01]  /*2ae0*/  FENCE.VIEW.ASYNC.S ;  /* 0x00000000000073c6 */ /* 0x004ea20000000000 */
[----:B------:R-:W-:Y:S01]  /*2af0*/  SEL R11, R11, RZ, P1 ;  /* 0x000000ff0b0b7207 */ /* 0x000fe20000800000 */
[----:B--2---:R2:W-:Y:S01]  /*2b00*/  SYNCS.ARRIVE.TRANS64.RED.A1T0 RZ, [R0+URZ], RZ ;  /* 0x000000ff00ff79a7 */ /* 0x0045e200081004ff */
[----:B-1----:R-:W-:-:S02]  /*2b10*/  LOP3.LUT P3, RZ, R6, 0x1, RZ, 0xc0, !PT ;  /* 0x0000000106ff7812 */ /* 0x002fc4000786c0ff */
[----:B------:R-:W-:-:S04]  /*2b20*/  SEL R5, RZ, 0x1, P1 ;  /* 0x00000001ff057807 */ /* 0x000fc80000800000 */
[----:B------:R-:W-:Y:S02]  /*2b30*/  LOP3.LUT R10, R10, R5, RZ, 0x3c, !PT ;  /* 0x000000050a0a7212 */ /* 0x000fe400078e3cff */
[----:B--2---:R-:W-:-:S04]  /*2b40*/  SEL R0, RZ, 0x1, P0 ;  /* 0x00000001ff007807 */ /* 0x004fc80000000000 */
[----:B------:R-:W-:Y:S01]  /*2b50*/  LOP3.LUT R9, R9, R0, RZ, 0x3c, !PT ;  /* 0x0000000009097212 */ /* 0x000fe200078e3cff */
[----:B------:R-:W-:Y:S06]  /*2b60*/  @P3 BRA `(.L_x_48) ;  /* 0xfffffffc002c3947 */ /* 0x000fec000383ffff */
[----:B------:R-:W-:Y:S01]  /*2b70*/  ULEA UR5, UR6, UR37, 0x3 ;  /* 0x0000002506057291 */ /* 0x000fe2000f8e18ff */
[----:B------:R-:W-:-:S08]  /*2b80*/  SHF.L.U32 R3, R12, 0x1f, RZ ;  /* 0x0000001f0c037819 */ /* 0x000fd000000006ff */
[----:B------:R-:W1:Y:S02]  /*2b90*/  SYNCS.PHASECHK.TRANS64 P0, [UR5+0xb0], R3 ;  /* 0x0000b003ff0075a7 */ /* 0x000e640008001005 */
[----:B-1----:R-:W-:Y:S05]  /*2ba0*/  @P0 BRA `(.L_x_49) ;  /* 0x0000000000080947 */ /* 0x002fea0003800000 */
[----:B------:R-:W1:Y:S02]  /*2bb0*/  SYNCS.PHASECHK.TRANS64.TRYWAIT P0, [UR5+0xb0], R3 ;  /* 0x0000b003ff0075a7 */ /* 0x000e640008001105 */
[----:B-1----:R-:W-:Y:S05]  /*2bc0*/  @!P0 BRA `(.L_x_50) ;  /* 0x0000004400448947 */ /* 0x002fea0003800000 */
.L_x_49:
[----:B------:R-:W-:-:S04]  /*2bd0*/  UIADD3 UR4, UPT, UPT, UR6, 0x1, URZ ;  /* 0x0000000106047890 */ /* 0x000fc8000fffe0ff */
[----:B------:R-:W-:-:S04]  /*2be0*/  UISETP.NE.AND UP0, UPT, UR4, 0x2, UPT ;  /* 0x000000020400788c */ /* 0x000fc8000bf05270 */
[----:B------:R-:W-:Y:S02]  /*2bf0*/  USEL UR7, URZ, 0x1, UP0 ;  /* 0x00000001ff077887 */ /* 0x000fe40008000000 */
[----:B------:R-:W-:-:S04]  /*2c00*/  USEL UR4, UR4, URZ, UP0 ;  /* 0x000000ff04047287 */ /* 0x000fc80008000000 */
[----:B------:R-:W-:Y:S01]  /*2c10*/  ULEA UR4, UR4, UR37, 0x3 ;  /* 0x0000002504047291 */ /* 0x000fe2000f8e18ff */
[----:B-1----:R-:W-:-:S04]  /*2c20*/  LOP3.LUT R3, R12, UR7, RZ, 0x3c, !PT ;  /* 0x000000070c037c12 */ /* 0x002fc8000f8e3cff */
[----:B------:R-:W-:-:S04]  /*2c30*/  SHF.L.U32 R0, R3, 0x1f, RZ ;  /* 0x0000001f03007819 */ /* 0x000fc800000006ff */
[----:B------:R-:W1:Y:S02]  /*2c40*/  SYNCS.PHASECHK.TRANS64 P0, [UR4+0xb0], R0 ;  /* 0x0000b000ff0075a7 */ /* 0x000e640008001004 */
[----:B-1----:R-:W-:Y:S05]  /*2c50*/  @P0 EXIT ;  /* 0x000000000000094d */ /* 0x002fea0003800000 */
[----:B------:R-:W-:Y:S02]  /*2c60*/  SHF.L.U32 R3, R3, 0x1f, RZ ;  /* 0x0000001f03037819 */ /* 0x000fe400000006ff */
[----:B------:R-:W-:-:S07]  /*2c70*/  MOV R0, UR4 ;  /* 0x0000000400007c02 */ /* 0x000fce0008000f00 */
.L_x_51:
[----:B-1----:R1:W2:Y:S02]  /*2c80*/  SYNCS.PHASECHK.TRANS64.TRYWAIT P0, [R0+URZ+0xb0], R3 ;  /* 0x0000b003000075a7 */ /* 0x0022a400080011ff */
[----:B--2---:R-:W-:Y:S05]  /*2c90*/  @!P0 NANOSLEEP.SYNCS 0x989680 ;  /* 0x009896800000895d */ /* 0x004fea0003900000 */
[----:B------:R-:W2:Y:S02]  /*2ca0*/  @!P0 SYNCS.PHASECHK.TRANS64 P0, [R0+URZ+0xb0], R3 ;  /* 0x0000b003000085a7 */ /* 0x000ea400080010ff */
[----:B--2---:R-:W-:Y:S05]  /*2cb0*/  @P0 EXIT ;  /* 0x000000000000094d */ /* 0x004fea0003800000 */
[----:B------:R-:W-:Y:S05]  /*2cc0*/  BRA `(.L_x_51) ;  /* 0xfffffffc00ec7947 */ /* 0x000fea000383ffff */
.L_x_44:
[----:B------:R-:W-:-:S09]  /*2cd0*/  UISETP.NE.AND UP1, UPT, UR8, URZ, UPT ;  /* 0x000000ff0800728c */ /* 0x000fd2000bf25270 */
[----:B------:R-:W-:Y:S05]  /*2ce0*/  BRA.U UP1, `(.L_x_52) ;  /* 0x0000000d01ac7547 */ /* 0x000fea000b800000 */
[----:B------:R-:W-:Y:S01]  /*2cf0*/  UMOV UR4, 0x40 ;  /* 0x0000004000047882 */ /* 0x000fe20000000000 */
[----:B------:R-:W-:Y:S01]  /*2d00*/  NOP ;  /* 0x0000000000007918 */ /* 0x000fe20000000000 */
[----:B------:R-:W-:Y:S01]  /*2d10*/  ULEA UR4, UR37, UR4, 0x18 ;  /* 0x0000000425047291 */ /* 0x000fe2000f8ec0ff */
[----:B------:R-:W-:Y:S02]  /*2d20*/  UMOV UR5, 0x400 ;  /* 0x0000040000057882 */ /* 0x000fe40000000000 */
[----:B------:R-:W-:-:S06]  /*2d30*/  ULEA UR37, UR37, UR5, 0x18 ;  /* 0x0000000525257291 */ /* 0x000fcc000f8ec0ff */
[----:B------:R-:W1:Y:S02]  /*2d40*/  LDS.U8 R0, [UR4+0x1c] ;  /* 0x00001c04ff007984 */ /* 0x000e640008000000 */
[----:B-1----:R-:W-:-:S13]  /*2d50*/  ISETP.NE.AND P0, PT, R0, RZ, PT ;  /* 0x000000ff0000720c */ /* 0x002fda0003f05270 */
[----:B------:R-:W-:Y:S05]  /*2d60*/  @P0 BRA `(.L_x_53) ;  /* 0x0000000000580947 */ /* 0x000fea0003800000 */
[----:B------:R-:W-:-:S13]  /*2d70*/  ELECT P0, URZ, PT ;  /* 0x0000000000ff782f */ /* 0x000fda0003800000 */
[----:B------:R-:W-:Y:S05]  /*2d80*/  @!P0 BRA `(.L_x_54) ;  /* 0x0000000000608947 */ /* 0x000fea0003800000 */
[----:B------:R-:W-:Y:S01]  /*2d90*/  UMOV UR5, 0x10 ;  /* 0x0000001000057882 */ /* 0x000fe20000000000 */
[----:B------:R-:W-:Y:S01]  /*2da0*/  HFMA2 R0, -RZ, RZ, 0, 5.9604644775390625e-08 ;  /* 0x00000001ff007431 */ /* 0x000fe200000001ff */
[----:B------:R-:W-:-:S03]  /*2db0*/  MOV R2, 0xffff ;  /* 0x0000ffff00027802 */ /* 0x000fc60000000f00 */
[----:B------:R-:W-:Y:S04]  /*2dc0*/  DEPBAR.LE SB1, 0x36 ;  /* 0x00009d800000791a */ /* 0x000fe80000000000 */
[----:B------:R-:W1:Y:S02]  /*2dd0*/  UTCATOMSWS.FIND_AND_SET.ALIGN UP0, UR5, UR5 ;  /* 0x00000005000575e3 */ /* 0x000e640008000800 */
[----:B-1----:R-:W-:Y:S01]  /*2de0*/  MOV R3, UR5 ;  /* 0x0000000500037c02 */ /* 0x002fe20008000f00 */
[----:B------:R-:W-:Y:S06]  /*2df0*/  BRA.U UP0, `(.L_x_55) ;  /* 0x0000000100187547 */ /* 0x000fec000b800000 */
.L_x_56:
[----:B------:R-:W-:Y:S05]  /*2e00*/  NANOSLEEP 0x64 ;  /* 0x000000640000795d */ /* 0x000fea0003800000 */
[----:B------:R-:W-:-:S05]  /*2e10*/  UMOV UR5, 0x10 ;  /* 0x0000001000057882 */ /* 0x000fca0000000000 */
[----:B------:R-:W-:Y:S04]  /*2e20*/  DEPBAR.LE SB1, 0x36 ;  /* 0x00009d800000791a */ /* 0x000fe80000000000 */
[----:B------:R-:W1:Y:S02]  /*2e30*/  UTCATOMSWS.FIND_AND_SET.ALIGN UP0, UR5, UR5 ;  /* 0x00000005000575e3 */ /* 0x000e640008000800 */
[----:B-1----:R-:W-:Y:S01]  /*2e40*/  MOV R3, UR5 ;  /* 0x0000000500037c02 */ /* 0x002fe20008000f00 */
[----:B------:R-:W-:Y:S05]  /*2e50*/  BRA.U !UP0, `(.L_x_56) ;  /* 0xfffffffd08e87547 */ /* 0x000fea000b83ffff */
.L_x_55:
[-C--:B------:R-:W-:Y:S02]  /*2e60*/  SHF.L.U32 R2, R2, R3.reuse, RZ ;  /* 0x0000000302027219 */ /* 0x080fe400000006ff */
[----:B------:R-:W-:Y:S01]  /*2e70*/  SHF.L.U32 R0, R0, R3, RZ ;  /* 0x0000000300007219 */ /* 0x000fe200000006ff */
[----:B------:R-:W-:Y:S02]  /*2e80*/  IMAD.SHL.U32 R3, R3, 0x20, RZ ;  /* 0x0000002003037824 */ /* 0x000fe400078e00ff */
[----:B------:R1:W-:Y:S04]  /*2e90*/  ATOMS.OR RZ, [UR4+0x14], R2 ;  /* 0x00001402ffff798c */ /* 0x0003e8000b000004 */
[----:B------:R1:W-:Y:S04]  /*2ea0*/  ATOMS.OR RZ, [UR4+0x18], R0 ;  /* 0x00001800ffff798c */ /* 0x0003e8000b000004 */
[----:B------:R1:W-:Y:S01]  /*2eb0*/  STS [UR37+0x150], R3 ;  /* 0x00015003ff007988 */ /* 0x0003e20008000825 */
[----:B------:R-:W-:Y:S05]  /*2ec0*/  BRA `(.L_x_54) ;  /* 0x0000000000107947 */ /* 0x000fea0003800000 */
.L_x_53:
[----:B------:R-:W-:Y:S02]  /*2ed0*/  MOV R0, 0xffffffff ;  /* 0xffffffff00007802 */ /* 0x000fe40000000f00 */
[----:B------:R-:W-:-:S03]  /*2ee0*/  MOV R2, 0x2f10 ;  /* 0x00002f1000027802 */ /* 0x000fc60000000f00 */
[----:B------:R1:W-:Y:S04]  /*2ef0*/  STS [UR37+0x150], R0 ;  /* 0x00015000ff007988 */ /* 0x0003e80008000825 */
[----:B-1-3-5:R-:W-:Y:S05]  /*2f00*/  CALL.REL.NOINC `($__internal_1_$__cuda_sm10x_tcgen05_guardrail_trap_phase_invalid_during_alloc) ;  /* 0x0000004400c07944 */ /* 0x02afea0003c00000 */
.L_x_54:
[----:B------:R-:W-:Y:S05]  /*2f10*/  WARPSYNC.ALL ;  /* 0x0000000000007948 */ /* 0x000fea0003800000 */
[----:B------:R-:W2:Y:S01]  /*2f20*/  S2UR UR5, SR_CgaCtaId ;  /* 0x00000000000579c3 */ /* 0x000ea20000008800 */
[----:B------:R-:W-:Y:S01]  /*2f30*/  UMOV UR4, 0x400 ;  /* 0x0000040000047882 */ /* 0x000fe20000000000 */
[----:B------:R-:W-:-:S06]  /*2f40*/  NOP ;  /* 0x0000000000007918 */ /* 0x000fcc0000000000 */
[----:B------:R-:W-:Y:S06]  /*2f50*/  BAR.ARV 0x6, 0xa0 ;  /* 0x0182800000007b1d */ /* 0x000fec0000002000 */
[----:B------:R-:W4:Y:S01]  /*2f60*/  LDCU UR7, c[0x0][0x38c] ;  /* 0x00007180ff0777ac */ /* 0x000f220008000800 */
[----:B------:R-:W-:Y:S01]  /*2f70*/  IMAD.MOV.U32 R11, RZ, RZ, 0x1 ;  /* 0x00000001ff0b7424 */ /* 0x000fe200078e00ff */
[----:B------:R-:W-:Y:S01]  /*2f80*/  CS2R R8, SRZ ;  /* 0x0000000000087805 */ /* 0x000fe2000001ff00 */
[----:B------:R-:W-:Y:S01]  /*2f90*/  IMAD.MOV.U32 R10, RZ, RZ, RZ ;  /* 0x000000ffff0a7224 */ /* 0x000fe200078e00ff */
[----:B------:R-:W3:Y:S01]  /*2fa0*/  LDCU UR6, c[0x0][0x38c] ;  /* 0x00007180ff0677ac */ /* 0x000ee20008000800 */
[----:B------:R-:W-:Y:S01]  /*2fb0*/  UMOV UR13, URZ ;  /* 0x000000ff000d7c82 */ /* 0x000fe20008000000 */
[----:B------:R-:W-:Y:S01]  /*2fc0*/  UMOV UR12, URZ ;  /* 0x000000ff000c7c82 */ /* 0x000fe20008000000 */
[----:B--2---:R-:W-:Y:S01]  /*2fd0*/  ULEA UR5, UR5, UR4, 0x18 ;  /* 0x0000000405057291 */ /* 0x004fe2000f8ec0ff */
[----:B------:R-:W-:Y:S01]  /*2fe0*/  UMOV UR24, 0x0 ;  /* 0x0000000000187882 */ /* 0x000fe20000000000 */
[----:B------:R-:W-:-:S02]  /*2ff0*/  UMOV UR25, 0x8118090 ;  /* 0x0811809000197882 */ /* 0x000fc40000000000 */
[----:B------:R-:W-:Y:S02]  /*3000*/  UIADD3 UR15, UPT, UPT, UR5, 0x4400, URZ ;  /* 0x00004400050f7890 */ /* 0x000fe4000fffe0ff */
[----:B------:R-:W-:Y:S02]  /*3010*/  UIADD3 UR14, UPT, UPT, UR5, 0x24400, URZ ;  /* 0x00024400050e7890 */ /* 0x000fe4000fffe0ff */
[----:B----4-:R-:W-:Y:S01]  /*3020*/  UIADD3 UR7, UPT, UPT, UR7, 0x7f, URZ ;  /* 0x0000007f07077890 */ /* 0x010fe2000fffe0ff */
[----:B-1----:R-:W1:Y:S01]  /*3030*/  LDS R0, [UR5+0x150] ;  /* 0x00015005ff007984 */ /* 0x002e620008000800 */
[----:B------:R-:W-:Y:S02]  /*3040*/  USHF.R.U32.HI UR15, URZ, 0x4, UR15 ;  /* 0x00000004ff0f7899 */ /* 0x000fe4000801160f */
[----:B------:R-:W-:Y:S02]  /*3050*/  USHF.R.S32.HI UR4, URZ, 0x1f, UR7 ;  /* 0x0000001fff047899 */ /* 0x000fe40008011407 */
[----:B------:R-:W-:-:S02]  /*3060*/  USHF.R.U32.HI UR14, URZ, 0x4, UR14 ;  /* 0x00000004ff0e7899 */ /* 0x000fc4000801160e */
[----:B------:R-:W-:Y:S01]  /*3070*/  ULEA.HI UR4, UR4, UR7, URZ, 0x7 ;  /* 0x0000000704047291 */ /* 0x000fe2000f8f38ff */
[----:B------:R-:W-:Y:S01]  /*3080*/  UMOV UR22, 0x0 ;  /* 0x0000000000167882 */ /* 0x000fe20000000000 */
[----:B------:R-:W-:Y:S02]  /*3090*/  UMOV UR23, 0x8118090 ;  /* 0x0811809000177882 */ /* 0x000fe40000000000 */
[----:B------:R-:W-:Y:S02]  /*30a0*/  USHF.R.S32.HI UR4, URZ, 0x7, UR4 ;  /* 0x00000007ff047899 */ /* 0x000fe40008011404 */
[----:B------:R-:W-:Y:S02]  /*30b0*/  ULOP3.LUT UR15, UR15, 0x3fff, URZ, 0xc0, !UPT ;  /* 0x00003fff0f0f7892 */ /* 0x000fe4000f8ec0ff */
[----:B------:R-:W-:Y:S02]  /*30c0*/  UISETP.LT.AND UP0, UPT, UR4, 0x1, UPT ;  /* 0x000000010400788c */ /* 0x000fe4000bf01270 */
[----:B------:R-:W-:-:S02]  /*30d0*/  ULOP3.LUT UR14, UR14, 0x3fff, URZ, 0xc0, !UPT ;  /* 0x00003fff0e0e7892 */ /* 0x000fc4000f8ec0ff */
[----:B------:R-:W-:Y:S02]  /*30e0*/  USEL UR9, UR4, 0x1, !UP0 ;  /* 0x0000000104097887 */ /* 0x000fe4000c000000 */
[----:B---3--:R-:W-:Y:S02]  /*30f0*/  UISETP.GE.AND UP3, UPT, UR6, 0x1, UPT ;  /* 0x000000010600788c */ /* 0x008fe4000bf66270 */
[----:B------:R-:W-:Y:S01]  /*3100*/  UIADD3 UR9, UPT, UPT, -UR9, URZ, URZ ;  /* 0x000000ff09097290 */ /* 0x000fe2000fffe1ff */
[----:B------:R-:W-:Y:S01]  /*3110*/  UMOV UR20, 0x0 ;  /* 0x0000000000147882 */ /* 0x000fe20000000000 */
[----:B------:R-:W-:Y:S01]  /*3120*/  UMOV UR21, 0x8118090 ;  /* 0x0811809000157882 */ /* 0x000fe20000000000 */
[----:B------:R-:W-:Y:S01]  /*3130*/  UMOV UR18, 0x0 ;  /* 0x0000000000127882 */ /* 0x000fe20000000000 */
[----:B------:R-:W-:Y:S01]  /*3140*/  UMOV UR19, 0x8118090 ;  /* 0x0811809000137882 */ /* 0x000fe20000000000 */
[----:B-1----:R-:W-:-:S15]  /*3150*/  R2UR UR16, R0 ;  /* 0x00000000001072ca */ /* 0x002fde00000e0000 */
.L_x_63:
[----:B------:R-:W-:Y:S02]  /*3160*/  LEA R0, R10, UR5, 0x3 ;  /* 0x000000050a007c11 */ /* 0x000fe4000f8e18ff */
[----:B------:R-:W-:Y:S02]  /*3170*/  SHF.L.U32 R5, R9, 0x1f, RZ ;  /* 0x0000001f09057819 */ /* 0x000fe400000006ff */
[----:B------:R-:W-:Y:S01]  /*3180*/  PLOP3.LUT P0, PT, PT, PT, UP3, 0x80, 0x8 ;  /* 0x000000000008781c */ /* 0x000fe20003f0f038 */
[----:B------:R-:W-:Y:S01]  /*3190*/  VIADD R3, R0, 0xb0 ;  /* 0x000000b000037836 */ /* 0x000fe20000000000 */
[----:B-1----:R-:W1:Y:S02]  /*31a0*/  SYNCS.PHASECHK.TRANS64.TRYWAIT P1, [R0+URZ+0xa0], R5 ;  /* 0x0000a005000075a7 */ /* 0x002e6400080211ff */
[----:B-1-3--:R-:W-:Y:S09]  /*31b0*/  @!P1 BRA `(.L_x_57) ;  /* 0x0000003c00e09947 */ /* 0x00aff20003800000 */
.L_x_122:
[----:B------:R-:W-:Y:S01]  /*31c0*/  LEA R4, R10, UR5, 0x4 ;  /* 0x000000050a047c11 */ /* 0x000fe2000f8e20ff */
[----:B------:R-:W-:Y:S01]  /*31d0*/  @UP3 ULEA UR6, UR12, UR5, 0x3 ;  /* 0x000000050c063291 */ /* 0x000fe2000f8e18ff */
[----:B------:R-:W-:Y:S01]  /*31e0*/  PLOP3.LUT P2, PT, PT, PT, PT, 0x80, 0x8 ;  /* 0x000000000008781c */ /* 0x000fe20003f4f070 */
[----:B------:R-:W-:Y:S01]  /*31f0*/  ULEA UR7, UR13, UR5, 0x3 ;  /* 0x000000050d077291 */ /* 0x000fe2000f8e18ff */
[----:B------:R-:W-:Y:S01]  /*3200*/  PRMT R3, RZ, 0x654, R3 ;  /* 0x00000654ff037816 */ /* 0x000fe20000000003 */
[----:B------:R-:W-:Y:S01]  /*3210*/  ULEA UR8, UR13, UR16, 0x6 ;  /* 0x000000100d087291 */ /* 0x000fe2000f8e30ff */
[----:B-1----:R-:W1:Y:S01]  /*3220*/  LDS.128 R4, [R4+0x130] ;  /* 0x0001300004047984 */ /* 0x002e620000000c00 */
[----:B------:R-:W-:Y:S02]  /*3230*/  @P0 SHF.L.U32 R2, R8, 0x1f, RZ ;  /* 0x0000001f08020819 */ /* 0x000fe400000006ff */
[----:B------:R-:W-:Y:S01]  /*3240*/  SHF.L.U32 R0, R11, 0x1f, RZ ;  /* 0x0000001f0b007819 */ /* 0x000fe200000006ff */
[----:B------:R-:W-:Y:S01]  /*3250*/  @!PT LDS RZ, [RZ] ;  /* 0x00000000fffff984 */ /* 0x000fe20000000800 */
[----:B------:R-:W-:Y:S01]  /*3260*/  @!PT LDS RZ, [RZ] ;  /* 0x00000000fffff984 */ /* 0x000fe20000000800 */
[----:B------:R-:W-:Y:S01]  /*3270*/  @!PT LDS RZ, [RZ] ;  /* 0x00000000fffff984 */ /* 0x000fe20000000800 */
[----:B------:R-:W-:Y:S01]  /*3280*/  @!PT LDS RZ, [RZ] ;  /* 0x00000000fffff984 */ /* 0x000fe20000000800 */
[----:B------:R2:W-:Y:S06]  /*3290*/  MEMBAR.ALL.CTA ;  /* 0x0000000000007992 */ /* 0x0005ec0000008000 */
[----:B--2---:R-:W2:Y:S02]  /*32a0*/  FENCE.VIEW.ASYNC.S ;  /* 0x00000000000073c6 */ /* 0x004ea40000000000 */
[----:B--2---:R2:W-:Y:S01]  /*32b0*/  SYNCS.ARRIVE.TRANS64.RED.A1T0 RZ, [R3+URZ], RZ ;  /* 0x000000ff03ff79a7 */ /* 0x0045e200081004ff */
[----:B------:R2:W3:Y:S01]  /*32c0*/  @P0 SYNCS.PHASECHK.TRANS64.TRYWAIT P2, [UR6], R2 ;  /* 0x00000002ff0005a7 */ /* 0x0004e20008041106 */
[----:B-1----:R-:W-:Y:S01]  /*32d0*/  LOP3.LUT P1, RZ, R6, 0x1, RZ, 0xc0, !PT ;  /* 0x0000000106ff7812 */ /* 0x002fe2000782c0ff */
[----:B------:R-:W1:Y:S02]  /*32e0*/  SYNCS.PHASECHK.TRANS64.TRYWAIT P0, [UR7+0xe0], R0 ;  /* 0x0000e000ff0075a7 */ /* 0x000e640008001107 */
[----:B-123--:R-:W-:Y:S10]  /*32f0*/  @!P0 BRA `(.L_x_58) ;  /* 0x0000003c00a48947 */ /* 0x00eff40003800000 */
.L_x_124:
[----:B------:R-:W-:Y:S01]  /*3300*/  IADD3 R10, PT, PT, R10, 0x1, RZ ;  /* 0x000000010a0a7810 */ /* 0x000fe20007ffe0ff */
[----:B------:R-:W-:Y:S06]  /*3310*/  BRA.U !UP3, `(.L_x_59) ;  /* 0x000000010bc07547 */ /* 0x000fec000b800000 */
[----:B------:R-:W-:Y:S01]  /*3320*/  UPLOP3.LUT UP4, UPT, UPT, UPT, UPT, 0x40, 0x4 ;  /* 0x000000000004789c */ /* 0x000fe20003f8e870 */
[----:B------:R-:W-:Y:S01]  /*3330*/  UMOV UR11, UR9 ;  /* 0x00000009000b7c82 */ /* 0x000fe20008000000 */
[----:B------:R-:W-:Y:S01]  /*3340*/  UMOV UR10, UR4 ;  /* 0x00000004000a7c82 */ /* 0x000fe20008000000 */
[----:B------:R-:W-:-:S08]  /*3350*/  UMOV UR17, UR12 ;  /* 0x0000000c00117c82 */ /* 0x000fd00008000000 */
.L_x_62:
[----:B------:R-:W-:Y:S02]  /*3360*/  UIADD3 UR11, UPT, UPT, UR11, 0x1, URZ ;  /* 0x000000010b0b7890 */ /* 0x000fe4000fffe0ff */
[----:B--2---:R-:W-:Y:S02]  /*3370*/  ULEA UR6, UR17, UR5, 0x3 ;  /* 0x0000000511067291 */ /* 0x004fe4000f8e18ff */
[----:B------:R-:W-:Y:S01]  /*3380*/  UISETP.NE.AND UP0, UPT, UR11, URZ, UPT ;  /* 0x000000ff0b00728c */ /* 0x000fe2000bf05270 */
[----:B---3--:R-:W-:Y:S10]  /*3390*/  @P2 BRA `(.L_x_60) ;  /* 0x00000000000c2947 */ /* 0x008ff40003800000 */
[----:B-1----:R-:W-:Y:S04]  /*33a0*/  SHF.L.U32 R3, R8, 0x1f, RZ ;  /* 0x0000001f08037819 */ /* 0x002fe800000006ff */
[----:B------:R-:W1:Y:S02]  /*33b0*/  SYNCS.PHASECHK.TRANS64.TRYWAIT P0, [UR6], R3 ;  /* 0x00000003ff0075a7 */ /* 0x000e640008001106 */
[----:B-1----:R-:W-:Y:S05]  /*33c0*/  @!P0 BRA `(.L_x_61) ;  /* 0x0000003c00888947 */ /* 0x002fea0003800000 */
.L_x_60:
[----:B------:R-:W-:Y:S01]  /*33d0*/  UISETP.NE.AND UP1, UPT, UR10, 0x1, UPT ;  /* 0x000000010a00788c */ /* 0x000fe2000bf25270 */
[----:B------:R-:W-:Y:S01]  /*33e0*/  PLOP3.LUT P2, PT, PT, PT, PT, 0x80, 0x8 ;  /* 0x000000000008781c */ /* 0x000fe20003f4f070 */
[----:B------:R-:W-:Y:S02]  /*33f0*/  UIADD3 UR12, UPT, UPT, UR17, 0x1, URZ ;  /* 0x00000001110c7890 */ /* 0x000fe4000fffe0ff */
[----:B------:R-:W-:Y:S02]  /*3400*/  ULEA UR28, UR17, UR14, 0x9 ;  /* 0x0000000e111c7291 */ /* 0x000fe4000f8e48ff */
[----:B------:R-:W-:Y:S01]  /*3410*/  UISETP.NE.AND UP2, UPT, UR12, 0x8, UPT ;  /* 0x000000080c00788c */ /* 0x000fe2000bf45270 */
[----:B------:R-:W-:Y:S01]  /*3420*/  PLOP3.LUT P0, PT, PT, PT, UP1, 0x80, 0x8 ;  /* 0x000000000008781c */ /* 0x000fe20003f0f018 */
[----:B------:R-:W-:Y:S02]  /*3430*/  UIADD3 UR40, UPT, UPT, UR28, 0x80, URZ ;  /* 0x000000801c287890 */ /* 0x000fe4000fffe0ff */
[----:B------:R-:W-:Y:S02]  /*3440*/  USEL UR27, URZ, 0x1, UP2 ;  /* 0x00000001ff1b7887 */ /* 0x000fe40009000000 */
[----:B------:R-:W-:Y:S02]  /*3450*/  USEL UR12, UR12, URZ, UP2 ;  /* 0x000000ff0c0c7287 */ /* 0x000fe40009000000 */
[----:B------:R-:W-:Y:S02]  /*3460*/  UIADD3 UR36, UPT, UPT, UR28, 0x100, URZ ;  /* 0x000001001c247890 */ /* 0x000fe4000fffe0ff */
[----:B------:R-:W-:Y:S01]  /*3470*/  @UP1 ULEA UR26, UR12, UR5, 0x3 ;  /* 0x000000050c1a1291 */ /* 0x000fe2000f8e18ff */
[----:B------:R-:W-:Y:S01]  /*3480*/  LOP3.LUT R8, R8, UR27, RZ, 0x3c, !PT ;  /* 0x0000001b08087c12 */ /* 0x000fe2000f8e3cff */
[----:B------:R-:W-:Y:S02]  /*3490*/  UIADD3 UR32, UPT, UPT, UR28, 0x180, URZ ;  /* 0x000001801c207890 */ /* 0x000fe4000fffe0ff */
[----:B------:R-:W-:Y:S01]  /*34a0*/  UIADD3 UR6, UPT, UPT, UR6, 0x40, URZ ;  /* 0x0000004006067890 */ /* 0x000fe2000fffe0ff */
[----:B-1----:R-:W-:Y:S01]  /*34b0*/  @P0 SHF.L.U32 R0, R8, 0x1f, RZ ;  /* 0x0000001f08000819 */ /* 0x002fe200000006ff */
[----:B------:R-:W-:Y:S01]  /*34c0*/  UIADD3 UR10, UPT, UPT, UR10, -0x1, URZ ;  /* 0xffffffff0a0a7890 */ /* 0x000fe2000fffe0ff */
[----:B------:R-:W-:Y:S02]  /*34d0*/  UMOV UR29, 0x80004020 ;  /* 0x80004020001d7882 */ /* 0x000fe40000000000 */
[----:B------:R2:W3:Y:S01]  /*34e0*/  @P0 SYNCS.PHASECHK.TRANS64.TRYWAIT P2, [UR26], R0 ;  /* 0x00000000ff0005a7 */ /* 0x0004e2000804111a */
[----:B------:R-:W-:Y:S01]  /*34f0*/  ULEA UR26, UR17, UR15, 0xa ;  /* 0x0000000f111a7291 */ /* 0x000fe2000f8e50ff */
[----:B------:R-:W-:Y:S01]  /*3500*/  UMOV UR27, 0x40004040 ;  /* 0x40004040001b7882 */ /* 0x000fe20000000000 */
[----:B------:R-:W-:Y:S02]  /*3510*/  UMOV UR41, 0x80004020 ;  /* 0x8000402000297882 */ /* 0x000fe40000000000 */
[----:B------:R-:W-:Y:S02]  /*3520*/  UIADD3 UR38, UPT, UPT, UR26, 0x100, URZ ;  /* 0x000001001a267890 */ /* 0x000fe4000fffe0ff */
[----:B------:R-:W-:Y:S02]  /*3530*/  UIADD3 UR34, UPT, UPT, UR26, 0x200, URZ ;  /* 0x000002001a227890 */ /* 0x000fe4000fffe0ff */
[----:B------:R-:W-:Y:S01]  /*3540*/  UIADD3 UR30, UPT, UPT, UR26, 0x300, URZ ;  /* 0x000003001a1e7890 */ /* 0x000fe2000fffe0ff */
[----:B------:R2:W-:Y:S01]  /*3550*/  UTCQMMA gdesc[UR26], gdesc[UR28], tmem[UR8], tmem[UR24], idesc[UR25], UP4 ;  /* 0x00ff181c1a0075ea */ /* 0x0005e2000a000308 */
[----:B------:R-:W-:Y:S01]  /*3560*/  UPLOP3.LUT UP4, UPT, UPT, UPT, UPT, 0x80, 0x8 ;  /* 0x000000000008789c */ /* 0x000fe20003f8f070 */
[----:B------:R-:W-:Y:S01]  /*3570*/  UMOV UR39, 0x40004040 ;  /* 0x4000404000277882 */ /* 0x000fe20000000000 */
[----:B------:R-:W-:Y:S01]  /*3580*/  UMOV UR37, 0x80004020 ;  /* 0x8000402000257882 */ /* 0x000fe20000000000 */
[----:B------:R2:W-:Y:S01]  /*3590*/  UTCQMMA gdesc[UR38], gdesc[UR40], tmem[UR8], tmem[UR22], idesc[UR23], UPT ;  /* 0x00ff1628260075ea */ /* 0x0005e2000b800308 */
[----:B------:R-:W-:Y:S01]  /*35a0*/  UMOV UR35, 0x40004040 ;  /* 0x4000404000237882 */ /* 0x000fe20000000000 */
[----:B------:R-:W-:Y:S01]  /*35b0*/  UMOV UR33, 0x80004020 ;  /* 0x8000402000217882 */ /* 0x000fe20000000000 */
[----:B------:R-:W-:Y:S01]  /*35c0*/  UMOV UR31, 0x40004040 ;  /* 0x40004040001f7882 */ /* 0x000fe20000000000 */
[----:B------:R2:W-:Y:S01]  /*35d0*/  UTCQMMA gdesc[UR34], gdesc[UR36], tmem[UR8], tmem[UR20], idesc[UR21], UPT ;  /* 0x00ff1424220075ea */ /* 0x0005e2000b800308 */
[----:B------:R2:W-:Y:S01]  /*35e0*/  UTCQMMA gdesc[UR30], gdesc[UR32], tmem[UR8], tmem[UR18], idesc[UR19], UPT ;  /* 0x00ff12201e0075ea */ /* 0x0005e2000b800308 */
[----:B------:R2:W-:Y:S01]  /*35f0*/  UTCBAR [UR6], URZ ;  /* 0x000000ff060073e9 */ /* 0x0005e200080000ff */
[----:B------:R-:W-:Y:S01]  /*3600*/  UMOV UR17, UR12 ;  /* 0x0000000c00117c82 */ /* 0x000fe20008000000 */
[----:B------:R-:W-:Y:S05]  /*3610*/  BRA.U UP0, `(.L_x_62) ;  /* 0xfffffffd00507547 */ /* 0x000fea000b83ffff */
.L_x_59:
[----:B------:R-:W-:Y:S01]  /*3620*/  UIADD3 UR13, UPT, UPT, UR13, 0x1, URZ ;  /* 0x000000010d0d7890 */ /* 0x000fe2000fffe0ff */
[C---:B------:R-:W-:Y:S01]  /*3630*/  ISETP.NE.AND P0, PT, R10.reuse, 0x2, PT ;  /* 0x000000020a00780c */ /* 0x040fe20003f05270 */
[----:B------:R-:W-:Y:S02]  /*3640*/  UIADD3 UR7, UPT, UPT, UR7, 0xc0, URZ ;  /* 0x000000c007077890 */ /* 0x000fe4000fffe0ff */
[----:B------:R-:W-:Y:S01]  /*3650*/  UISETP.NE.AND UP0, UPT, UR13, 0x4, UPT ;  /* 0x000000040d00788c */ /* 0x000fe2000bf05270 */
[----:B-12---:R-:W-:Y:S02]  /*3660*/  SEL R0, RZ, 0x1, P0 ;  /* 0x00000001ff007807 */ /* 0x006fe40000000000 */
[----:B------:R-:W-:Y:S01]  /*3670*/  SEL R10, R10, RZ, P0 ;  /* 0x000000ff0a0a7207 */ /* 0x000fe20000000000 */
[----:B------:R-:W-:Y:S01]  /*3680*/  USEL UR6, URZ, 0x1, UP0 ;  /* 0x00000001ff067887 */ /* 0x000fe20008000000 */
[----:B------:R-:W-:Y:S01]  /*3690*/  LOP3.LUT R9, R9, R0, RZ, 0x3c, !PT ;  /* 0x0000000009097212 */ /* 0x000fe200078e3cff */
[----:B------:R-:W-:Y:S01]  /*36a0*/  USEL UR13, UR13, URZ, UP0 ;  /* 0x000000ff0d0d7287 */ /* 0x000fe20008000000 */
[----:B------:R1:W-:Y:S03]  /*36b0*/  UTCBAR [UR7], URZ ;  /* 0x000000ff070073e9 */ /* 0x0003e600080000ff */
[----:B------:R-:W-:Y:S01]  /*36c0*/  LOP3.LUT R11, R11, UR6, RZ, 0x3c, !PT ;  /* 0x000000060b0b7c12 */ /* 0x000fe2000f8e3cff */
[----:B------:R-:W-:Y:S07]  /*36d0*/  @P1 BRA `(.L_x_63) ;  /* 0xfffffff800a01947 */ /* 0x000fee000383ffff */
[----:B------:R-:W2:Y:S01]  /*36e0*/  S2UR UR4, SR_CgaCtaId ;  /* 0x00000000000479c3 */ /* 0x000ea20000008800 */
[----:B------:R-:W-:Y:S01]  /*36f0*/  ELECT P0, URZ, PT ;  /* 0x0000000000ff782f */ /* 0x000fe20003800000 */
[----:B------:R-:W-:Y:S01]  /*3700*/  IMAD.MOV.U32 R0, RZ, RZ, 0x1 ;  /* 0x00000001ff007424 */ /* 0x000fe200078e00ff */
[----:B------:R-:W-:Y:S01]  /*3710*/  UIADD3 UR5, UPT, UPT, UR5, 0xe0, URZ ;  /* 0x000000e005057890 */ /* 0x000fe2000fffe0ff */
[----:B------:R-:W-:Y:S01]  /*3720*/  SHF.L.U32 R3, R11, 0x1f, RZ ;  /* 0x0000001f0b037819 */ /* 0x000fe200000006ff */
[----:B------:R-:W-:-:S03]  /*3730*/  UMOV UR6, 0x40 ;  /* 0x0000004000067882 */ /* 0x000fc60000000000 */
[----:B------:R-:W-:Y:S01]  /*3740*/  UVIRTCOUNT.DEALLOC.SMPOOL 0x80 ;  /* 0x000000800000784c */ /* 0x000fe20000000000 */
[----:B--2---:R-:W-:Y:S02]  /*3750*/  ULEA UR4, UR4, UR6, 0x18 ;  /* 0x0000000604047291 */ /* 0x004fe4000f8ec0ff */
[----:B------:R-:W-:-:S07]  /*3760*/  ULEA UR6, UR13, UR5, 0x3 ;  /* 0x000000050d067291 */ /* 0x000fce000f8e18ff */
[----:B------:R2:W-:Y:S02]  /*3770*/  @P0 STS.U8 [UR4+0x1c], R0 ;  /* 0x00001c00ff000988 */ /* 0x0005e40008000004 */
[----:B------:R-:W4:Y:S02]  /*3780*/  SYNCS.PHASECHK.TRANS64.TRYWAIT P0, [UR6], R3 ;  /* 0x00000003ff0075a7 */ /* 0x000f240008001106 */
[----:B--2-4-:R-:W-:Y:S05]  /*3790*/  @!P0 BRA `(.L_x_64) ;  /* 0x0000003800ac8947 */ /* 0x014fea0003800000 */
.L_x_127:
[----:B-1----:R-:W-:-:S04]  /*37a0*/  UIADD3 UR7, UPT, UPT, UR13, 0x1, URZ ;  /* 0x000000010d077890 */ /* 0x002fc8000fffe0ff */
[----:B------:R-:W-:-:S04]  /*37b0*/  UISETP.NE.AND UP0, UPT, UR7, 0x4, UPT ;  /* 0x000000040700788c */ /* 0x000fc8000bf05270 */
[----:B------:R-:W-:Y:S02]  /*37c0*/  USEL UR8, URZ, 0x1, UP0 ;  /* 0x00000001ff087887 */ /* 0x000fe40008000000 */
[----:B------:R-:W-:-:S04]  /*37d0*/  USEL UR7, UR7, URZ, UP0 ;  /* 0x000000ff07077287 */ /* 0x000fc80008000000 */
[----:B------:R-:W-:Y:S01]  /*37e0*/  ULEA UR6, UR7, UR5, 0x3 ;  /* 0x0000000507067291 */ /* 0x000fe2000f8e18ff */
[----:B------:R-:W-:-:S04]  /*37f0*/  LOP3.LUT R2, R11, UR8, RZ, 0x3c, !PT ;  /* 0x000000080b027c12 */ /* 0x000fc8000f8e3cff */
[----:B--2---:R-:W-:-:S04]  /*3800*/  SHF.L.U32 R3, R2, 0x1f, RZ ;  /* 0x0000001f02037819 */ /* 0x004fc800000006ff */
[----:B------:R-:W1:Y:S02]  /*3810*/  SYNCS.PHASECHK.TRANS64.TRYWAIT P0, [UR6], R3 ;  /* 0x00000003ff0075a7 */ /* 0x000e640008001106 */
[----:B-1----:R-:W-:Y:S05]  /*3820*/  @!P0 BRA `(.L_x_65) ;  /* 0x0000003800a08947 */ /* 0x002fea0003800000 */
.L_x_129:
        /* <DEDUP_REMOVED lines=9> */
.L_x_131:
[----:B------:R-:W-:-:S04]  /*38c0*/  UIADD3 UR7, UPT, UPT, UR7, 0x1, URZ ;  /* 0x0000000107077890 */ /* 0x000fc8000fffe0ff */
[----:B------:R-:W-:-:S04]  /*38d0*/  UISETP.NE.AND UP0, UPT, UR7, 0x4, UPT ;  /* 0x000000040700788c */ /* 0x000fc8000bf05270 */
[----:B------:R-:W-:Y:S02]  /*38e0*/  USEL UR6, URZ, 0x1, UP0 ;  /* 0x00000001ff067887 */ /* 0x000fe40008000000 */
[----:B------:R-:W-:-:S04]  /*38f0*/  USEL UR7, UR7, URZ, UP0 ;  /* 0x000000ff07077287 */ /* 0x000fc80008000000 */
[----:B------:R-:W-:Y:S01]  /*3900*/  ULEA UR7, UR7, UR5, 0x3 ;  /* 0x0000000507077291 */ /* 0x000fe2000f8e18ff */
[----:B-1----:R-:W-:-:S04]  /*3910*/  LOP3.LUT R3, R2, UR6, RZ, 0x3c, !PT ;  /* 0x0000000602037c12 */ /* 0x002fc8000f8e3cff */
[----:B------:R-:W-:-:S04]  /*3920*/  SHF.L.U32 R3, R3, 0x1f, RZ ;  /* 0x0000001f03037819 */ /* 0x000fc800000006ff */
[----:B------:R-:W1:Y:S02]  /*3930*/  SYNCS.PHASECHK.TRANS64.TRYWAIT P0, [UR7], R3 ;  /* 0x00000003ff0075a7 */ /* 0x000e640008001107 */
[----:B-1----:R-:W-:Y:S05]  /*3940*/  @!P0 BRA `(.L_x_67) ;  /* 0x0000003800888947 */ /* 0x002fea0003800000 */
.L_x_133:
[----:B------:R-:W-:Y:S01]  /*3950*/  NOP ;  /* 0x0000000000007918 */ /* 0x000fe20000000000 */
[----:B-1----:R-:W1:Y:S01]  /*3960*/  LDS R0, [UR4+0x14] ;  /* 0x00001404ff007984 */ /* 0x002e620008000800 */
[----:B------:R-:W-:Y:S01]  /*3970*/  ULOP3.LUT UR6, UR16, 0xffff, URZ, 0xc0, !UPT ;  /* 0x0000ffff10067892 */ /* 0x000fe2000f8ec0ff */
[----:B------:R-:W-:Y:S01]  /*3980*/  UMOV UR8, 0xffff ;  /* 0x0000ffff00087882 */ /* 0x000fe20000000000 */
[----:B------:R-:W-:Y:S02]  /*3990*/  UMOV UR5, 0x1 ;  /* 0x0000000100057882 */ /* 0x000fe40000000000 */
[----:B------:R-:W-:-:S04]  /*39a0*/  USHF.R.U32.HI UR6, URZ, 0x5, UR6 ;  /* 0x00000005ff067899 */ /* 0x000fc80008011606 */
[----:B------:R-:W-:Y:S02]  /*39b0*/  USHF.L.U32 UR8, UR8, UR6, URZ ;  /* 0x0000000608087299 */ /* 0x000fe400080006ff */
[----:B------:R-:W-:-:S04]  /*39c0*/  USHF.L.U32 UR5, UR5, UR6, URZ ;  /* 0x0000000605057299 */ /* 0x000fc800080006ff */
[----:B-1----:R-:W-:-:S04]  /*39d0*/  LOP3.LUT R0, R0, UR8, RZ, 0xc0, !PT ;  /* 0x0000000800007c12 */ /* 0x002fc8000f8ec0ff */
[----:B------:R-:W-:-:S13]  /*39e0*/  ISETP.NE.AND P0, PT, R0, UR8, PT ;  /* 0x0000000800007c0c */ /* 0x000fda000bf05270 */
[----:B------:R-:W-:Y:S05]  /*39f0*/  @P0 BRA `(.L_x_68) ;  /* 0x0000000000580947 */ /* 0x000fea0003800000 */
[----:B------:R-:W1:Y:S02]  /*3a00*/  LDS R0, [UR4+0x18] ;  /* 0x00001804ff007984 */ /* 0x000e640008000800 */
[----:B-1----:R-:W-:-:S04]  /*3a10*/  LOP3.LUT R0, R0, UR5, RZ, 0xc0, !PT ;  /* 0x0000000500007c12 */ /* 0x002fc8000f8ec0ff */
[----:B------:R-:W-:-:S13]  /*3a20*/  ISETP.NE.AND P0, PT, R0, UR5, PT ;  /* 0x0000000500007c0c */ /* 0x000fda000bf05270 */
[----:B------:R-:W-:Y:S05]  /*3a30*/  @P0 BRA `(.L_x_69) ;  /* 0x00000000003c0947 */ /* 0x000fea0003800000 */
[----:B------:R-:W1:Y:S01]  /*3a40*/  S2R R2, SR_LANEID ;  /* 0x0000000000027919 */ /* 0x000e620000000000 */
[----:B------:R-:W-:Y:S01]  /*3a50*/  ULOP3.LUT UR8, URZ, UR8, URZ, 0x33, !UPT ;  /* 0x00000008ff087292 */ /* 0x000fe2000f8e33ff */
[----:B------:R-:W-:Y:S01]  /*3a60*/  LOP3.LUT R4, RZ, UR5, RZ, 0x33, !PT ;  /* 0x00000005ff047c12 */ /* 0x000fe2000f8e33ff */
[----:B------:R-:W-:Y:S02]  /*3a70*/  VOTEU.ANY UR7, UPT, PT ;  /* 0x0000000000077886 */ /* 0x000fe400038e0100 */
[----:B------:R-:W-:Y:S01]  /*3a80*/  UFLO.U32 UR7, UR7 ;  /* 0x00000007000772bd */ /* 0x000fe200080e0000 */
[----:B------:R-:W2:Y:S01]  /*3a90*/  REDUX UR5, R4 ;  /* 0x00000000040573c4 */ /* 0x000ea20000000000 */
[----:B------:R-:W-:-:S06]  /*3aa0*/  IMAD.U32 R0, RZ, RZ, UR8 ;  /* 0x00000008ff007e24 */ /* 0x000fcc000f8e00ff */
[----:B------:R4:W-:Y:S01]  /*3ab0*/  UTCATOMSWS.AND URZ, UR8 ;  /* 0x0000000800ff79e3 */ /* 0x0009e20008000000 */
[----:B------:R-:W3:Y:S01]  /*3ac0*/  REDUX UR6, R0 ;  /* 0x00000000000673c4 */ /* 0x000ee20000000000 */
[----:B-1----:R-:W-:Y:S01]  /*3ad0*/  ISETP.EQ.U32.AND P0, PT, R2, UR7, PT ;  /* 0x0000000702007c0c */ /* 0x002fe2000bf02070 */
[----:B--2---:R-:W-:Y:S01]  /*3ae0*/  IMAD.U32 R2, RZ, RZ, UR5 ;  /* 0x00000005ff027e24 */ /* 0x004fe2000f8e00ff */
[----:B---3--:R-:W-:-:S11]  /*3af0*/  MOV R3, UR6 ;  /* 0x0000000600037c02 */ /* 0x008fd60008000f00 */
[----:B------:R4:W-:Y:S04]  /*3b00*/  @P0 ATOMS.AND RZ, [UR4+0x14], R3 ;  /* 0x00001403ffff098c */ /* 0x0009e8000a800004 */
[----:B------:R4:W-:Y:S01]  /*3b10*/  @P0 ATOMS.AND RZ, [UR4+0x18], R2 ;  /* 0x00001802ffff098c */ /* 0x0009e2000a800004 */
[----:B------:R-:W-:Y:S05]  /*3b20*/  BRA `(.L_x_70) ;  /* 0x0000000000147947 */ /* 0x000fea0003800000 */
.L_x_69:
[----:B------:R-:W-:Y:S02]  /*3b30*/  MOV R2, 0x3b50 ;  /* 0x00003b5000027802 */ /* 0x000fe40000000f00 */
[----:B---3-5:R-:W-:Y:S05]  /*3b40*/  CALL.REL.NOINC `($__internal_0_$__cuda_sm10x_tcgen05_guardrail_trap_col_being_dealloced_not_returned_by_alloc) ;  /* 0x0000003800a47944 */ /* 0x028fea0003c00000 */
[----:B------:R-:W-:Y:S05]  /*3b50*/  BRA `(.L_x_70) ;  /* 0x0000000000087947 */ /* 0x000fea0003800000 */
.L_x_68:
[----:B------:R-:W-:Y:S02]  /*3b60*/  MOV R2, 0x3b80 ;  /* 0x00003b8000027802 */ /* 0x000fe40000000f00 */
[----:B---3-5:R-:W-:Y:S05]  /*3b70*/  CALL.REL.NOINC `($__internal_2_$__cuda_sm10x_tcgen05_guardrail_trap_unallocated_columns_being_dealloced) ;  /* 0x0000003800b07944 */ /* 0x028fea0003c00000 */
.L_x_70:
[----:B------:R-:W-:Y:S01]  /*3b80*/  NOP ;  /* 0x0000000000007918 */ /* 0x000fe20000000000 */
[----:B----4-:R-:W-:Y:S05]  /*3b90*/  EXIT ;  /* 0x000000000000794d */ /* 0x010fea0003800000 */
.L_x_52:
[----:B------:R-:W-:-:S09]  /*3ba0*/  UISETP.NE.OR UP2, UPT, UR8, 0x3, !UP2 ;  /* 0x000000030800788c */ /* 0x000fd2000d745670 */
[----:B------:R-:W-:Y:S05]  /*3bb0*/  BRA.U UP2, `(.L_x_71) ;  /* 0x0000000902c87547 */ /* 0x000fea000b800000 */
[----:B------:R-:W1:Y:S01]  /*3bc0*/  LDCU.64 UR6, c[0x0][0x888] ;  /* 0x00011100ff0677ac */ /* 0x000e620008000a00 */
[----:B------:R-:W2:Y:S01]  /*3bd0*/  LDC R0, c[0x0][0xb30] ;  /* 0x0002cc00ff007b82 */ /* 0x000ea20000000800 */
[----:B------:R-:W-:Y:S01]  /*3be0*/  IMAD.MOV.U32 R30, RZ, RZ, 0x1 ;  /* 0x00000001ff1e7424 */ /* 0x000fe200078e00ff */
[----:B------:R-:W-:Y:S01]  /*3bf0*/  CS2R R28, SRZ ;  /* 0x00000000001c7805 */ /* 0x000fe2000001ff00 */
[----:B------:R-:W4:Y:S01]  /*3c00*/  LDCU.64 UR4, c[0x0][0x890] ;  /* 0x00011200ff0477ac */ /* 0x000f220008000a00 */
[----:B------:R-:W-:Y:S01]  /*3c10*/  IMAD.MOV.U32 R25, RZ, RZ, 0x2000 ;  /* 0x00002000ff197424 */ /* 0x000fe200078e00ff */
[----:B------:R-:W-:-:S03]  /*3c20*/  UMOV UR8, 0x400 ;  /* 0x0000040000087882 */ /* 0x000fc60000000000 */
[----:B------:R-:W3:Y:S01]  /*3c30*/  LDC R19, c[0x0][0x370] ;  /* 0x0000dc00ff137b82 */ /* 0x000ee20000000800 */
[----:B------:R-:W-:-:S07]  /*3c40*/  UPLOP3.LUT UP1, UPT, UPT, UPT, UPT, 0x40, 0x4 ;  /* 0x000000000004789c */ /* 0x000fce0003f2e870 */
[----:B------:R-:W3:Y:S01]  /*3c50*/  LDC R2, c[0x0][0xb0c] ;  /* 0x0002c300ff027b82 */ /* 0x000ee20000000800 */
[----:B-1----:R-:W-:Y:S02]  /*3c60*/  UISETP.NE.U32.AND UP2, UPT, UR6, URZ, UPT ;  /* 0x000000ff0600728c */ /* 0x002fe4000bf45070 */
[----:B------:R-:W-:Y:S02]  /*3c70*/  ULEA UR6, UR37, UR8, 0x18 ;  /* 0x0000000825067291 */ /* 0x000fe4000f8ec0ff */
[----:B------:R-:W-:Y:S02]  /*3c80*/  UISETP.NE.AND.EX UP2, UPT, UR7, URZ, UPT, UP2 ;  /* 0x000000ff0700728c */ /* 0x000fe4000bf45320 */
[----:B------:R-:W-:Y:S01]  /*3c90*/  UIADD3 UR7, UPT, UPT, UR6, 0x80, URZ ;  /* 0x0000008006077890 */ /* 0x000fe2000fffe0ff */
[----:B------:R-:W1:Y:S01]  /*3ca0*/  LDC R18, c[0x0][0xb20] ;  /* 0x0002c800ff127b82 */ /* 0x000e620000000800 */
[----:B----4-:R-:W-:Y:S01]  /*3cb0*/  UISETP.NE.U32.AND UP3, UPT, UR4, URZ, UPT ;  /* 0x000000ff0400728c */ /* 0x010fe2000bf65070 */
[----:B--2---:R-:W-:Y:S01]  /*3cc0*/  ISETP.NE.AND P1, PT, R0, 0x1, PT ;  /* 0x000000010000780c */ /* 0x004fe20003f25270 */
[----:B------:R-:W-:-:S02]  /*3cd0*/  UPRMT UR37, UR37, 0x654, UR7 ;  /* 0x0000065425257896 */ /* 0x000fc40008000007 */
[----:B------:R-:W-:-:S03]  /*3ce0*/  UISETP.NE.AND.EX UP3, UPT, UR5, URZ, UPT, UP3 ;  /* 0x000000ff0500728c */ /* 0x000fc6000bf65330 */
[----:B------:R-:W2:Y:S08]  /*3cf0*/  LDC.64 R32, c[0x0][0x348] ;  /* 0x0000d200ff207b82 */ /* 0x000eb00000000a00 */
[----:B------:R-:W4:Y:S08]  /*3d00*/  LDC.64 R16, c[0x0][0xb10] ;  /* 0x0002c400ff107b82 */ /* 0x000f300000000a00 */
[----:B------:R-:W1:Y:S08]  /*3d10*/  LDC.64 R6, c[0x0][0xb18] ;  /* 0x0002c600ff067b82 */ /* 0x000e700000000a00 */
[----:B------:R-:W1:Y:S08]  /*3d20*/  LDC.64 R4, c[0x0][0xb28] ;  /* 0x0002ca00ff047b82 */ /* 0x000e700000000a00 */
[----:B---3--:R-:W1:Y:S02]  /*3d30*/  LDC R24, c[0x0][0x374] ;  /* 0x0000dd00ff187b82 */ /* 0x008e640000000800 */
.L_x_79:
[C---:B------:R-:W-:Y:S02]  /*3d40*/  LEA R0, R29.reuse, UR6, 0x3 ;  /* 0x000000061d007c11 */ /* 0x040fe4000f8e18ff */
[----:B------:R-:W-:Y:S02]  /*3d50*/  SHF.L.U32 R3, R28, 0x1f, RZ ;  /* 0x0000001f1c037819 */ /* 0x000fe400000006ff */
[----:B------:R-:W-:Y:S02]  /*3d60*/  LEA R20, R29, UR6, 0x4 ;  /* 0x000000061d147c11 */ /* 0x000fe4000f8e20ff */
[----:B---3--:R-:W3:Y:S02]  /*3d70*/  SYNCS.PHASECHK.TRANS64.TRYWAIT P0, [R0+URZ+0xa0], R3 ;  /* 0x0000a003000075a7 */ /* 0x008ee400080011ff */
[----:B---3--:R-:W-:Y:S05]  /*3d80*/  @!P0 BRA `(.L_x_72) ;  /* 0x0000003400908947 */ /* 0x008fea0003800000 */
.L_x_134:
[----:B------:R-:W-:Y:S01]  /*3d90*/  ISETP.GE.AND P0, PT, R72, 0x1, PT ;  /* 0x000000014800780c */ /* 0x000fe20003f06270 */
[----:B------:R-:W1:Y:S01]  /*3da0*/  LDS.128 R20, [R20+0x130] ;  /* 0x0001300014147984 */ /* 0x000e620000000c00 */
[----:B------:R-:W-:Y:S01]  /*3db0*/  ISETP.NE.U32.AND P4, PT, RZ, UR4, PT ;  /* 0x00000004ff007c0c */ /* 0x000fe2000bf85070 */
[----:B---3--:R-:W-:Y:S01]  /*3dc0*/  VIADD R0, R0, 0xb0 ;  /* 0x000000b000007836 */ /* 0x008fe20000000000 */
[----:B------:R-:W-:Y:S02]  /*3dd0*/  SHF.L.U32 R26, R30, 0x1f, RZ ;  /* 0x0000001f1e1a7819 */ /* 0x000fe400000006ff */
[----:B------:R-:W-:Y:S02]  /*3de0*/  ISETP.NE.AND.EX P4, PT, RZ, UR5, PT, P4 ;  /* 0x00000005ff007c0c */ /* 0x000fe4000bf85340 */
[----:B------:R-:W-:Y:S01]  /*3df0*/  PRMT R0, RZ, 0x654, R0 ;  /* 0x00000654ff007816 */ /* 0x000fe20000000000 */
[----:B------:R-:W-:Y:S01]  /*3e00*/  @!PT LDS RZ, [RZ] ;  /* 0x00000000fffff984 */ /* 0x000fe20000000800 */
[----:B------:R-:W-:Y:S01]  /*3e10*/  @!PT LDS RZ, [RZ] ;  /* 0x00000000fffff984 */ /* 0x000fe20000000800 */
[----:B------:R-:W-:Y:S01]  /*3e20*/  @!PT LDS RZ, [RZ] ;  /* 0x00000000fffff984 */ /* 0x000fe20000000800 */
[----:B------:R-:W-:Y:S01]  /*3e30*/  @!PT LDS RZ, [RZ] ;  /* 0x00000000fffff984 */ /* 0x000fe20000000800 */
[----:B------:R3:W-:Y:S06]  /*3e40*/  MEMBAR.ALL.CTA ;  /* 0x0000000000007992 */ /* 0x0007ec0000008000 */
[----:B---3--:R-:W3:Y:S02]  /*3e50*/  FENCE.VIEW.ASYNC.S ;  /* 0x00000000000073c6 */ /* 0x008ee40000000000 */
[----:B---3--:R3:W-:Y:S01]  /*3e60*/  SYNCS.ARRIVE.TRANS64.RED.A1T0 RZ, [R0+URZ], RZ ;  /* 0x000000ff00ff79a7 */ /* 0x0087e200081004ff */
[----:B-1----:R-:W-:Y:S11]  /*3e70*/  LOP3.LUT P3, RZ, R22, 0x1, RZ, 0xc0, !PT ;  /* 0x0000000116ff7812 */ /* 0x002ff6000786c0ff */
[----:B------:R-:W-:Y:S02]  /*3e80*/  @!UPT UIADD3 URZ, UPT, UPT, URZ, URZ, URZ ;  /* 0x000000fffffff290 */ /* 0x000fe4000fffe0ff */
[----:B------:R-:W-:Y:S02]  /*3e90*/  @P3 MOV R13, R20 ;  /* 0x00000014000d3202 */ /* 0x000fe40000000f00 */
[----:B------:R-:W-:Y:S01]  /*3ea0*/  @P3 LOP3.LUT R8, R21, 0xffff, RZ, 0xc0, !PT ;  /* 0x0000ffff15083812 */ /* 0x000fe200078ec0ff */
[----:B---3--:R-:W-:Y:S06]  /*3eb0*/  @!P0 BRA `(.L_x_73) ;  /* 0x0000000000a48947 */ /* 0x008fec0003800000 */
[----:B------:R-:W-:Y:S01]  /*3ec0*/  IMAD.HI.U32 R31, R24, R7, RZ ;  /* 0x00000007181f7227 */ /* 0x000fe200078e00ff */
[----:B------:R-:W-:Y:S02]  /*3ed0*/  ISETP.NE.AND P0, PT, R6, 0x1, PT ;  /* 0x000000010600780c */ /* 0x000fe40003f05270 */
[----:B------:R-:W-:Y:S01]  /*3ee0*/  ISETP.NE.AND P2, PT, R72, 0x1, PT ;  /* 0x000000014800780c */ /* 0x000fe20003f45270 */
[----:B----4-:R-:W-:Y:S01]  /*3ef0*/  IMAD.HI.U32 R34, R19, R16, RZ ;  /* 0x0000001013227227 */ /* 0x010fe200078e00ff */
[----:B------:R-:W-:Y:S02]  /*3f00*/  SHF.R.U32.HI R31, RZ, R18, R31 ;  /* 0x00000012ff1f7219 */ /* 0x000fe4000001161f */
[----:B------:R-:W-:Y:S01]  /*3f10*/  ISETP.NE.AND P5, PT, R2, 0x1, PT ;  /* 0x000000010200780c */ /* 0x000fe20003fa5270 */
[----:B------:R-:W-:Y:S01]  /*3f20*/  IMAD.HI.U32 R36, R13, R16, RZ ;  /* 0x000000100d247227 */ /* 0x000fe200078e00ff */
[----:B------:R-:W-:Y:S02]  /*3f30*/  SHF.R.U32.HI R34, RZ, R17, R34 ;  /* 0x00000011ff227219 */ /* 0x000fe40000011622 */
[----:B------:R-:W-:Y:S01]  /*3f40*/  SEL R3, R24, R31, !P0 ;  /* 0x0000001f18037207 */ /* 0x000fe20004000000 */
[C---:B------:R-:W-:Y:S01]  /*3f50*/  IMAD.HI.U32 R31, R8.reuse, R7, RZ ;  /* 0x00000007081f7227 */ /* 0x040fe200078e00ff */
[----:B------:R-:W-:Y:S02]  /*3f60*/  SEL R11, R19, R34, !P5 ;  /* 0x00000022130b7207 */ /* 0x000fe40006800000 */
[----:B------:R-:W-:Y:S01]  /*3f70*/  SHF.R.U32.HI R36, RZ, R17, R36 ;  /* 0x00000011ff247219 */ /* 0x000fe20000011624 */
[----:B------:R-:W-:Y:S01]  /*3f80*/  IMAD.HI.U32 R38, R3, R4, RZ ;  /* 0x0000000403267227 */ /* 0x000fe200078e00ff */
[----:B------:R-:W-:Y:S03]  /*3f90*/  SHF.R.U32.HI R31, RZ, R18, R31 ;  /* 0x00000012ff1f7219 */ /* 0x000fe6000001161f */
[----:B------:R-:W-:Y:S01]  /*3fa0*/  IMAD.HI.U32 R34, R11, R4, RZ ;  /* 0x000000040b227227 */ /* 0x000fe200078e00ff */
[----:B------:R-:W-:Y:S02]  /*3fb0*/  @P2 SHF.R.U32.HI R3, RZ, R5, R38 ;  /* 0x00000005ff032219 */ /* 0x000fe40000011626 */
[----:B------:R-:W-:Y:S02]  /*3fc0*/  SEL R9, R8, R31, !P0 ;  /* 0x0000001f08097207 */ /* 0x000fe40004000000 */
[----:B------:R-:W-:Y:S01]  /*3fd0*/  @P2 SHF.R.U32.HI R11, RZ, R5, R34 ;  /* 0x00000005ff0b2219 */ /* 0x000fe20000011622 */
[C---:B------:R-:W-:Y:S01]  /*3fe0*/  IMAD R10, R72.reuse, R3, RZ ;  /* 0x00000003480a7224 */ /* 0x040fe200078e02ff */
[----:B------:R-:W-:Y:S01]  /*3ff0*/  SEL R3, R13, R36, !P5 ;  /* 0x000000240d037207 */ /* 0x000fe20006800000 */
[C---:B------:R-:W-:Y:S03]  /*4000*/  IMAD.HI.U32 R14, R9.reuse, R4, RZ ;  /* 0x00000004090e7227 */ /* 0x040fe600078e00ff */
[----:B------:R-:W-:Y:S01]  /*4010*/  ISETP.GE.AND P0, PT, R9, R10, PT ;  /* 0x0000000a0900720c */ /* 0x000fe20003f06270 */
[C---:B------:R-:W-:Y:S01]  /*4020*/  IMAD R12, R72.reuse, R11, RZ ;  /* 0x0000000b480c7224 */ /* 0x040fe200078e02ff */
[-C--:B------:R-:W-:Y:S04]  /*4030*/  SHF.R.U32.HI R14, RZ, R5.reuse, R14 ;  /* 0x00000005ff0e7219 */ /* 0x080fe8000001160e */
[----:B------:R-:W-:Y:S02]  /*4040*/  ISETP.GE.OR P0, PT, R3, R12, P0 ;  /* 0x0000000c0300720c */ /* 0x000fe40000706670 */
[----:B------:R-:W-:Y:S05]  /*4050*/  SEL R15, R9, R14, !P2 ;  /* 0x0000000e090f7207 */ /* 0x000fea0005000000 */
[----:B------:R-:W-:Y:S04]  /*4060*/  IMAD.MOV R14, RZ, RZ, -R15 ;  /* 0x000000ffff0e7224 */ /* 0x000fe800078e0a0f */
[----:B------:R-:W-:Y:S02]  /*4070*/  IMAD R14, R72, R14, R9 ;  /* 0x0000000e480e7224 */ /* 0x000fe400078e0209 */
[C---:B------:R-:W-:Y:S05]  /*4080*/  @!P0 IMAD.HI.U32 R10, R3.reuse, R4, RZ ;  /* 0x00000004030a8227 */ /* 0x040fea00078e00ff */
[----:B------:R-:W-:Y:S04]  /*4090*/  @!P0 SHF.R.U32.HI R10, RZ, R5, R10 ;  /* 0x00000005ff0a8219 */ /* 0x000fe8000001160a */
[----:B------:R-:W-:Y:S01]  /*40a0*/  @!P0 SEL R0, R3, R10, !P2 ;  /* 0x0000000a03008207 */ /* 0x000fe20005000000 */
[----:B------:R-:W-:Y:S03]  /*40b0*/  IMAD.MOV R10, RZ, RZ, -R3 ;  /* 0x000000ffff0a7224 */ /* 0x000fe600078e0a03 */
[----:B------:R-:W-:Y:S01]  /*40c0*/  @!P0 IADD3 R15, PT, PT, R15, -R0, RZ ;  /* 0x800000000f0f8210 */ /* 0x000fe20007ffe0ff */
[----:B------:R-:W-:Y:S01]  /*40d0*/  @!P0 IMAD R0, R11, R14, R0 ;  /* 0x0000000e0b008224 */ /* 0x000fe200078e0200 */
[----:B------:R-:W-:Y:S01]  /*40e0*/  IADD3 R11, PT, PT, -R9, RZ, RZ ;  /* 0x000000ff090b7210 */ /* 0x000fe20007ffe1ff */
[----:B------:R-:W-:Y:S02]  /*40f0*/  IMAD R13, R2, R10, R13 ;  /* 0x0000000a020d7224 */ /* 0x000fe400078e020d */
[----:B------:R-:W-:Y:S02]  /*4100*/  @!P0 IMAD R9, R15, R72, R3 ;  /* 0x000000480f098224 */ /* 0x000fe400078e0203 */
[----:B------:R-:W-:Y:S02]  /*4110*/  @!P0 IMAD.MOV.U32 R3, RZ, RZ, R0 ;  /* 0x000000ffff038224 */ /* 0x000fe400078e0000 */
[----:B------:R-:W-:Y:S02]  /*4120*/  IMAD R8, R6, R11, R8 ;  /* 0x0000000b06087224 */ /* 0x000fe400078e0208 */
[----:B------:R-:W-:Y:S02]  /*4130*/  IMAD R13, R3, R2, R13 ;  /* 0x00000002030d7224 */ /* 0x000fe400078e020d */
[----:B------:R-:W-:Y:S02]  /*4140*/  IMAD R8, R9, R6, R8 ;  /* 0x0000000609087224 */ /* 0x000fe400078e0208 */
.L_x_73:
[----:B------:R-:W-:Y:S05]  /*4150*/  BRA.U UP1, `(.L_x_74) ;  /* 0x0000000101107547 */ /* 0x000fea000b800000 */
[----:B------:R-:W-:Y:S04]  /*4160*/  MOV R0, UR13 ;  /* 0x0000000d00007c02 */ /* 0x000fe80008000f00 */
[----:B------:R-:W-:Y:S04]  /*4170*/  SHF.L.U32 R3, R0, 0x1f, RZ ;  /* 0x0000001f00037819 */ /* 0x000fe800000006ff */
[----:B------:R-:W1:Y:S02]  /*4180*/  SYNCS.PHASECHK.TRANS64.TRYWAIT P0, [UR6+0x98], R3 ;  /* 0x00009803ff0075a7 */ /* 0x000e640008001106 */
[----:B-1----:R-:W-:Y:S05]  /*4190*/  @!P0 BRA `(.L_x_75) ;  /* 0x0000003000a08947 */ /* 0x002fea0003800000 */
.L_x_74:
[----:B------:R-:W-:Y:S05]  /*41a0*/  BRA.U !UP3, `(.L_x_76) ;  /* 0x000000010b347547 */ /* 0x000fea000b800000 */
[----:B------:R-:W-:Y:S01]  /*41b0*/  UPLOP3.LUT UP0, UPT, UPT, UPT, UP2, 0x80, 0x8 ;  /* 0x000000000008789c */ /* 0x000fe20003f0f020 */
[----:B-1----:R-:W-:Y:S02]  /*41c0*/  HFMA2 R0, -RZ, RZ, 0, 5.9604644775390625e-08 ;  /* 0x00000001ff007431 */ /* 0x002fe400000001ff */
[----:B------:R-:W-:Y:S03]  /*41d0*/  IMAD.MOV.U32 R164, RZ, RZ, 0x1 ;  /* 0x00000001ffa47424 */ /* 0x000fe600078e00ff */
[----:B------:R-:W-:Y:S05]  /*41e0*/  PLOP3.LUT P0, PT, PT, PT, UP0, 0x80, 0x8 ;  /* 0x000000000008781c */ /* 0x000fea0003f0f008 */
[----:B------:R-:W1:Y:S01]  /*41f0*/  @UP0 LDCU.64 UR8, c[0x0][0x888] ;  /* 0x00011100ff0807ac */ /* 0x000e620008000a00 */
[----:B------:R-:W-:Y:S07]  /*4200*/  @UP0 UIMAD UR7, UR36, UR4, URZ ;  /* 0x00000004240702a4 */ /* 0x000fee000f8e02ff */
[----:B------:R-:W-:Y:S01]  /*4210*/  @!P0 PRMT R164, R0, 0x7610, R164 ;  /* 0x0000761000a48816 */ /* 0x000fe200000000a4 */
[----:B-1----:R-:W-:Y:S03]  /*4220*/  @UP0 UIMAD.WIDE UR8, UR7, 0x4, UR8 ;  /* 0x00000004070808a5 */ /* 0x002fe6000f8e0208 */
[----:B------:R-:W1:Y:S03]  /*4230*/  @!UP0 LDCU UR7, c[0x0][0x880] ;  /* 0x00011000ff0787ac */ /* 0x000e660008000800 */
[----:B------:R-:W-:Y:S01]  /*4240*/  IMAD.U32 R10, RZ, RZ, UR8 ;  /* 0x00000008ff0a7e24 */ /* 0x000fe2000f8e00ff */
[----:B------:R-:W-:Y:S05]  /*4250*/  MOV R11, UR9 ;  /* 0x00000009000b7c02 */ /* 0x000fea0008000f00 */
[----:B-----5:R3:W5:Y:S02]  /*4260*/  @P0 LDG.E R81, desc[UR40][R10.64] ;  /* 0x000000280a510981 */ /* 0x020764000c1e1900 */
[----:B-1-3--:R-:W-:Y:S07]  /*4270*/  @!P0 IMAD.U32 R81, RZ, RZ, UR7 ;  /* 0x00000007ff518e24 */ /* 0x00afee000f8e00ff */
.L_x_76:
[----:B-----5:R-:W-:Y:S01]  /*4280*/  @!P4 FSETP.EQ.AND P5, PT, R81, RZ, PT ;  /* 0x000000ff5100c20b */ /* 0x020fe20003fa2000 */
[----:B------:R-:W-:Y:S01]  /*4290*/  @!UPT UIADD3 URZ, UPT, UPT, URZ, URZ, URZ ;  /* 0x000000fffffff290 */ /* 0x000fe2000fffe0ff */
[----:B------:R-:W-:Y:S11]  /*42a0*/  @!P4 BRA `(.L_x_77) ;  /* 0x000000000014c947 */ /* 0x000ff60003800000 */
[----:B------:R-:W-:Y:S02]  /*42b0*/  LOP3.LUT P0, RZ, R164, 0xff, RZ, 0xc0, !PT ;  /* 0x000000ffa4ff7812 */ /* 0x000fe4000780c0ff */
[----:B------:R-:W-:Y:S04]  /*42c0*/  PLOP3.LUT P5, PT, PT, PT, UP0, 0x80, 0x8 ;  /* 0x000000000008781c */ /* 0x000fe80003faf008 */
[----:B------:R-:W-:Y:S07]  /*42d0*/  PLOP3.LUT P5, PT, P5, PT, PT, 0x8, 0x80 ;  /* 0x000000000080781c */ /* 0x000fee0002fae170 */
[----:B------:R-:W-:Y:S11]  /*42e0*/  @P0 FSETP.EQ.AND P5, PT, R81, RZ, PT ;  /* 0x000000ff5100020b */ /* 0x000ff60003fa2000 */
[----:B------:R-:W-:Y:S02]  /*42f0*/  @!UPT UIADD3 URZ, UPT, UPT, URZ, URZ, URZ ;  /* 0x000000fffffff290 */ /* 0x000fe4000fffe0ff */
.L_x_77:
[----:B------:R-:W3:Y:S01]  /*4300*/  SYNCS.PHASECHK.TRANS64.TRYWAIT P4, [UR6+0x88], R26 ;  /* 0x0000881aff0075a7 */ /* 0x000ee20008081106 */
[----:B------:R-:W-:Y:S01]  /*4310*/  @P3 SHF.R.U32.HI R27, RZ, 0x10, R21 ;  /* 0x00000010ff1b3819 */ /* 0x000fe20000011615 */
[----:B------:R-:W-:Y:S01]  /*4320*/  VIADD R29, R29, 0x1 ;  /* 0x000000011d1d7836 */ /* 0x000fe20000000000 */
[----:B------:R-:W5:Y:S08]  /*4330*/  LDC.64 R14, c[0x0][0xb10] ;  /* 0x0002c400ff0e7b82 */ /* 0x000f700000000a00 */
[----:B------:R-:W2:Y:S08]  /*4340*/  LDC.64 R10, c[0x0][0xb18] ;  /* 0x0002c600ff0a7b82 */ /* 0x000eb00000000a00 */
[----:B-1----:R-:W1:Y:S08]  /*4350*/  @!P1 LDC R0, c[0x0][0xb20] ;  /* 0x0002c800ff009b82 */ /* 0x002e700000000800 */
[----:B------:R-:W4:Y:S01]  /*4360*/  @!P1 LDC R3, c[0x0][0xb0c] ;  /* 0x0002c300ff039b82 */ /* 0x000f220000000800 */
[----:B-----5:R-:W-:Y:S05]  /*4370*/  @!P1 IMAD.HI.U32 R14, R13, R14, RZ ;  /* 0x0000000e0d0e9227 */ /* 0x020fea00078e00ff */
[----:B------:R-:W-:Y:S01]  /*4380*/  @!P1 SHF.R.U32.HI R14, RZ, R15, R14 ;  /* 0x0000000fff0e9219 */ /* 0x000fe2000001160e */
[----:B--2---:R-:W-:Y:S01]  /*4390*/  @!P1 IMAD.HI.U32 R11, R8, R11, RZ ;  /* 0x0000000b080b9227 */ /* 0x004fe200078e00ff */
[----:B------:R-:W-:Y:S04]  /*43a0*/  @!P1 ISETP.NE.AND P0, PT, R10, 0x1, PT ;  /* 0x000000010a00980c */ /* 0x000fe80003f05270 */
[----:B-1----:R-:W-:Y:S02]  /*43b0*/  @!P1 SHF.R.U32.HI R9, RZ, R0, R11 ;  /* 0x00000000ff099219 */ /* 0x002fe4000001160b */
[----:B----4-:R-:W-:Y:S02]  /*43c0*/  @!P1 ISETP.NE.AND P2, PT, R3, 0x1, PT ;  /* 0x000000010300980c */ /* 0x010fe40003f45270 */
[----:B------:R-:W-:Y:S02]  /*43d0*/  @!P1 SEL R9, R8, R9, !P0 ;  /* 0x0000000908099207 */ /* 0x000fe40004000000 */
[----:B------:R-:W-:Y:S02]  /*43e0*/  ELECT P0, URZ, PT ;  /* 0x0000000000ff782f */ /* 0x000fe40003800000 */
[----:B------:R-:W-:Y:S05]  /*43f0*/  @!P1 SEL R14, R13, R14, !P2 ;  /* 0x0000000e0d0e9207 */ /* 0x000fea0005000000 */
[----:B------:R-:W-:Y:S02]  /*4400*/  @!P1 IMAD.IADD R0, R9, 0x1, -R14 ;  /* 0x0000000109009824 */ /* 0x000fe400078e0a0e */
[----:B------:R-:W-:Y:S02]  /*4410*/  @!P1 IMAD.IADD R9, R14, 0x1, -R9 ;  /* 0x000000010e099824 */ /* 0x000fe400078e0a09 */
[----:B------:R-:W-:Y:S02]  /*4420*/  @!P1 IMAD R13, R0, R3, R13 ;  /* 0x00000003000d9224 */ /* 0x000fe400078e020d */
[----:B------:R-:W-:Y:S01]  /*4430*/  @!P1 IMAD R8, R9, R10, R8 ;  /* 0x0000000a09089224 */ /* 0x000fe200078e0208 */
[----:B---3--:R-:W-:Y:S06]  /*4440*/  @!P4 BRA `(.L_x_78) ;  /* 0x00000030000cc947 */ /* 0x008fec0003800000 */
.L_x_137:
[----:B------:R-:W-:Y:S01]  /*4450*/  PLOP3.LUT P5, PT, P5, P0, PT, 0xf2, 0x2f ;  /* 0x00000000002f781c */ /* 0x000fe20002fa1e72 */
[----:B------:R-:W-:Y:S01]  /*4460*/  UMOV UR14, 0x0 ;  /* 0x00000000000e7882 */ /* 0x000fe20000000000 */
[----:B------:R-:W-:Y:S01]  /*4470*/  LOP3.LUT R30, R30, 0x1, RZ, 0x3c, !PT ;  /* 0x000000011e1e7812 */ /* 0x000fe200078e3cff */
[----:B------:R-:W-:Y:S01]  /*4480*/  UMOV UR15, 0x10000000 ;  /* 0x10000000000f7882 */ /* 0x000fe20000000000 */
[----:B------:R-:W-:Y:S01]  /*4490*/  UMOV UR12, UR36 ;  /* 0x00000024000c7c82 */ /* 0x000fe20008000000 */
[----:B------:R-:W-:Y:S08]  /*44a0*/  @P3 R2UR UR36, R27 ;  /* 0x000000001b2432ca */ /* 0x000ff000000e0000 */
[----:B-1----:R-:W-:Y:S01]  /*44b0*/  @!P5 IADD3 R3, P0, PT, R32, 0x580, RZ ;  /* 0x000005802003d810 */ /* 0x002fe20007f1e0ff */
[----:B------:R-:W-:Y:S01]  /*44c0*/  @!P5 IMAD.SHL.U32 R155, R155, 0x40, RZ ;  /* 0x000000409b9bd824 */ /* 0x000fe200078e00ff */
[----:B------:R-:W-:Y:S01]  /*44d0*/  VOTEU.ALL UP1, P5 ;  /* 0x0000000000ff7886 */ /* 0x000fe20002820000 */
[----:B------:R-:W-:Y:S01]  /*44e0*/  @!P5 IMAD.SHL.U32 R165, R165, 0x80, RZ ;  /* 0x00000080a5a5d824 */ /* 0x000fe200078e00ff */
[----:B------:R-:W-:Y:S01]  /*44f0*/  @!P5 R2UR UR8, R3 ;  /* 0x000000000308d2ca */ /* 0x000fe200000e0000 */
[----:B------:R-:W-:Y:S01]  /*4500*/  @!P5 IMAD.X R0, RZ, RZ, R33, P0 ;  /* 0x000000ffff00d224 */ /* 0x000fe200000e0621 */
[----:B------:R-:W-:Y:S01]  /*4510*/  @!P5 R2UR UR10, R155 ;  /* 0x000000009b0ad2ca */ /* 0x000fe200000e0000 */
[----:B------:R-:W-:Y:S01]  /*4520*/  @!UP1 UIADD3 UR9, UPT, UPT, UR6, 0x80, URZ ;  /* 0x0000008006099890 */ /* 0x000fe2000fffe0ff */
[----:B------:R-:W-:Y:S01]  /*4530*/  @!P5 R2UR UR11, R165 ;  /* 0x00000000a50bd2ca */ /* 0x000fe200000e0000 */
[----:B------:R-:W-:Y:S01]  /*4540*/  IMAD.IADD R155, R8, 0x1, R143 ;  /* 0x00000001089b7824 */ /* 0x000fe200078e028f */
[----:B------:R-:W-:Y:S01]  /*4550*/  @!P5 R2UR UR7, R0 ;  /* 0x000000000007d2ca */ /* 0x000fe200000e0000 */
[----:B------:R-:W-:Y:S01]  /*4560*/  IMAD.IADD R165, R13, 0x1, R154 ;  /* 0x000000010da57824 */ /* 0x000fe200078e029a */
[C---:B------:R-:W-:Y:S04]  /*4570*/  ISETP.NE.AND P0, PT, R29.reuse, 0x2, PT ;  /* 0x000000021d00780c */ /* 0x040fe80003f05270 */
[----:B------:R-:W-:Y:S01]  /*4580*/  SEL R3, RZ, 0x1, P0 ;  /* 0x00000001ff037807 */ /* 0x000fe20000000000 */
[----:B------:R-:W-:Y:S01]  /*4590*/  IMAD.U32 R10, RZ, RZ, UR8 ;  /* 0x00000008ff0a7e24 */ /* 0x000fe2000f8e00ff */
[----:B------:R-:W-:Y:S01]  /*45a0*/  @!UP1 UIADD3 UR8, UPT, UPT, UR6, 0x200, URZ ;  /* 0x0000020006089890 */ /* 0x000fe2000fffe0ff */
[----:B------:R-:W-:Y:S01]  /*45b0*/  SEL R29, R29, RZ, P0 ;  /* 0x000000ff1d1d7207 */ /* 0x000fe20000000000 */
[----:B------:R-:W-:Y:S01]  /*45c0*/  VOTEU.ALL UP1, P5 ;  /* 0x0000000000ff7886 */ /* 0x000fe20002820000 */
[----:B------:R-:W-:Y:S02]  /*45d0*/  LOP3.LUT R28, R28, R3, RZ, 0x3c, !PT ;  /* 0x000000031c1c7212 */ /* 0x000fe400078e3cff */
[----:B------:R-:W-:Y:S01]  /*45e0*/  IMAD.U32 R11, RZ, RZ, UR7 ;  /* 0x00000007ff0b7e24 */ /* 0x000fe2000f8e00ff */
[----:B------:R-:W-:Y:S04]  /*45f0*/  @!P5 R2UR UR16, R10 ;  /* 0x000000000a10d2ca */ /* 0x000fe800000e0000 */
[----:B------:R-:W-:Y:S11]  /*4600*/  @!P5 R2UR UR17, R11 ;  /* 0x000000000b11d2ca */ /* 0x000ff600000e0000 */
[----:B------:R-:W-:Y:S02]  /*4610*/  @!UPT UIADD3 URZ, UPT, UPT, URZ, URZ, URZ ;  /* 0x000000fffffff290 */ /* 0x000fe4000fffe0ff */
[----:B------:R3:W-:Y:S01]  /*4620*/  @!UP1 UTMALDG.3D [UR8], [UR16], desc[UR14] ;  /* 0x00000e08100095b4 */ /* 0x0007e20008011000 */
[----:B------:R3:W-:Y:S01]  /*4630*/  @!P5 SYNCS.ARRIVE.TRANS64.RED.A0TR RZ, [UR6+0x80], R25 ;  /* 0x00008019ffffd9a7 */ /* 0x0007e20008300406 */
[----:B------:R-:W-:Y:S01]  /*4640*/  UPLOP3.LUT UP1, UPT, UPT, UPT, UPT, 0x80, 0x8 ;  /* 0x000000000008789c */ /* 0x000fe20003f2f070 */
[----:B------:R-:W-:Y:S01]  /*4650*/  SYNCS.ARRIVE.TRANS64.RED.A1T0 RZ, [UR37], RZ ;  /* 0x000000ffffff79a7 */ /* 0x000fe20008100425 */
[----:B------:R-:W-:Y:S09]  /*4660*/  @P3 BRA `(.L_x_79) ;  /* 0xfffffff400b43947 */ /* 0x000ff2000383ffff */
[----:B------:R-:W-:Y:S07]  /*4670*/  MOV R0, UR6 ;  /* 0x0000000600007c02 */ /* 0x000fee0008000f00 */
.L_x_80:
[----:B-1----:R-:W-:-:S04]  /*4680*/  SHF.L.U32 R3, R30, 0x1f, RZ ;  /* 0x0000001f1e037819 */ /* 0x002fc800000006ff */
[----:B------:R1:W2:Y:S03]  /*4690*/  SYNCS.PHASECHK.TRANS64.TRYWAIT P0, [R0+URZ+0x88], R3 ;  /* 0x00008803000075a7 */ /* 0x0002a600080011ff */
[----:B--2---:R-:W-:Y:S05]  /*46a0*/  @!P0 NANOSLEEP.SYNCS 0x989680 ;  /* 0x009896800000895d */ /* 0x004fea0003900000 */
[----:B------:R-:W2:Y:S02]  /*46b0*/  @!P0 SYNCS.PHASECHK.TRANS64 P0, [R0+URZ+0x88], R3 ;  /* 0x00008803000085a7 */ /* 0x000ea400080010ff */
[----:B--23--:R-:W-:Y:S05]  /*46c0*/  @P0 EXIT ;  /* 0x000000000000094d */ /* 0x00cfea0003800000 */
[----:B------:R-:W-:Y:S05]  /*46d0*/  BRA `(.L_x_80) ;  /* 0xfffffffc00e87947 */ /* 0x000fea000383ffff */
.L_x_71:
[----:B------:R-:W-:-:S06]  /*46e0*/  UISETP.GE.AND UP1, UPT, UR8, 0x4, UPT ;  /* 0x000000040800788c */ /* 0x000fcc000bf26270 */
[----:B------:R-:W-:-:S13]  /*46f0*/  PLOP3.LUT P0, PT, PT, PT, UP1, 0x80, 0x8 ;  /* 0x000000000008781c */ /* 0x000fda0003f0f018 */
[----:B------:R-:W-:Y:S05]  /*4700*/  @!P0 EXIT ;  /* 0x000000000000894d */ /* 0x000fea0003800000 */
[----:B------:R-:W-:Y:S01]  /*4710*/  BAR.SYNC.DEFER_BLOCKING 0x6, 0xa0 ;  /* 0x0182800000007b1d */ /* 0x000fe20000010000 */
[C---:B------:R-:W-:Y:S02]  /*4720*/  IMAD.SHL.U32 R3, R166.reuse, 0x40, RZ ;  /* 0x00000040a6037824 */ /* 0x040fe400078e00ff */
[----:B------:R-:W-:Y:S02]  /*4730*/  HFMA2 R76, -RZ, RZ, 0, 0 ;  /* 0x00000000ff4c7431 */ /* 0x000fe400000001ff */
[C---:B------:R-:W-:Y:S01]  /*4740*/  IMAD.SHL.U32 R168, R166.reuse, 0x8, RZ ;  /* 0x00000008a6a87824 */ /* 0x040fe200078e00ff */
[----:B------:R-:W-:Y:S01]  /*4750*/  CS2R R174, SRZ ;  /* 0x0000000000ae7805 */ /* 0x000fe2000001ff00 */
[----:B------:R-:W-:Y:S01]  /*4760*/  IMAD.U32 R79, R166, 0x10000, RZ ;  /* 0x00010000a64f7824 */ /* 0x000fe200078e00ff */
[----:B------:R-:W-:Y:S01]  /*4770*/  UMOV UR43, 0x400 ;  /* 0x00000400002b7882 */ /* 0x000fe20000000000 */
[----:B------:R-:W-:Y:S01]  /*4780*/  LOP3.LUT R5, R3, 0x180, RZ, 0xc0, !PT ;  /* 0x0000018003057812 */ /* 0x000fe200078ec0ff */
[----:B------:R-:W-:Y:S01]  /*4790*/  ULEA UR43, UR37, UR43, 0x18 ;  /* 0x0000002b252b7291 */ /* 0x000fe2000f8ec0ff */
[----:B------:R-:W1:Y:S01]  /*47a0*/  LDC R167, c[0x0][0x370] ;  /* 0x0000dc00ffa77b82 */ /* 0x000e620000000800 */
[----:B------:R-:W-:Y:S01]  /*47b0*/  LOP3.LUT R79, R79, 0x600000, RZ, 0xc0, !PT ;  /* 0x006000004f4f7812 */ /* 0x000fe200078ec0ff */
[----:B------:R-:W-:Y:S01]  /*47c0*/  IMAD.MOV.U32 R181, RZ, RZ, RZ ;  /* 0x000000ffffb57224 */ /* 0x000fe200078e00ff */
[----:B------:R-:W-:Y:S01]  /*47d0*/  LOP3.LUT R168, R5, 0x30, R168, 0xf8, !PT ;  /* 0x0000003005a87812 */ /* 0x000fe200078ef8a8 */
[----:B------:R-:W-:Y:S01]  /*47e0*/  UIADD3 UR4, UPT, UPT, UR43, 0x2200, URZ ;  /* 0x000022002b047890 */ /* 0x000fe2000fffe0ff */
[----:B------:R-:W-:Y:S01]  /*47f0*/  IMAD.MOV.U32 R173, RZ, RZ, RZ ;  /* 0x000000ffffad7224 */ /* 0x000fe200078e00ff */
[----:B------:R-:W2:Y:S01]  /*4800*/  LDCU.64 UR46, c[0x0][0x348] ;  /* 0x00006900ff2e77ac */ /* 0x000ea20008000a00 */
[----:B------:R-:W-:Y:S01]  /*4810*/  LOP3.LUT R168, R168, 0x1e40, R3, 0xf8, !PT ;  /* 0x00001e40a8a87812 */ /* 0x000fe200078ef803 */
[----:B------:R-:W4:Y:S01]  /*4820*/  LDC R74, c[0x0][0xb0c] ;  /* 0x0002c300ff4a7b82 */ /* 0x000f220000000800 */
[----:B------:R-:W-:Y:S01]  /*4830*/  IMAD.SHL.U32 R3, R166, 0x10, RZ ;  /* 0x00000010a6037824 */ /* 0x000fe200078e00ff */
[----:B------:R-:W-:Y:S01]  /*4840*/  MOV R179, UR4 ;  /* 0x0000000400b37c02 */ /* 0x000fe20008000f00 */
[----:B------:R-:W1:Y:S03]  /*4850*/  LDCU.64 UR38, c[0x0][0x888] ;  /* 0x00011100ff2677ac */ /* 0x000e660008000a00 */
[C---:B------:R-:W-:Y:S01]  /*4860*/  LOP3.LUT R5, R3.reuse, 0x20, RZ, 0xc0, !PT ;  /* 0x0000002003057812 */ /* 0x040fe200078ec0ff */
[----:B------:R-:W3:Y:S01]  /*4870*/  LDS R0, [UR43+0x150] ;  /* 0x0001502bff007984 */ /* 0x000ee20008000800 */
[----:B------:R-:W1:Y:S01]  /*4880*/  LDC R170, c[0x0][0xb20] ;  /* 0x0002c800ffaa7b82 */ /* 0x000e620000000800 */
[----:B------:R-:W-:Y:S01]  /*4890*/  LOP3.LUT R3, R3, 0x40, RZ, 0xc0, !PT ;  /* 0x0000004003037812 */ /* 0x000fe200078ec0ff */
[----:B------:R-:W-:-:S06]  /*48a0*/  UIADD3 UR42, UPT, UPT, UR43, 0x200, URZ ;  /* 0x000002002b2a7890 */ /* 0x000fcc000fffe0ff */
[----:B------:R-:W1:Y:S08]  /*48b0*/  LDC R73, c[0x0][0xb30] ;  /* 0x0002cc00ff497b82 */ /* 0x000e700000000800 */
[----:B------:R-:W1:Y:S08]  /*48c0*/  LDC.64 R152, c[0x0][0xb10] ;  /* 0x0002c400ff987b82 */ /* 0x000e700000000a00 */
[----:B------:R-:W1:Y:S08]  /*48d0*/  LDC.64 R70, c[0x0][0xb18] ;  /* 0x0002c600ff467b82 */ /* 0x000e700000000a00 */
[----:B------:R-:W1:Y:S01]  /*48e0*/  LDC.64 R148, c[0x0][0x888] ;  /* 0x00022200ff947b82 */ /* 0x000e620000000a00 */
[----:B---3--:R-:W-:-:S07]  /*48f0*/  IMAD.IADD R79, R0, 0x1, R79 ;  /* 0x00000001004f7824 */ /* 0x008fce00078e024f */
[----:B------:R-:W3:Y:S01]  /*4900*/  LDC.64 R68, c[0x0][0xb28] ;  /* 0x0002ca00ff447b82 */ /* 0x000ee20000000a00 */
[----:B------:R-:W-:-:S05]  /*4910*/  VIADD R0, R168, UR43 ;  /* 0x0000002ba8007c36 */ /* 0x000fca0008000000 */
[--C-:B------:R-:W-:Y:S02]  /*4920*/  IADD3 R178, PT, PT, -R5, 0x200, R0.reuse ;  /* 0x0000020005b27810 */ /* 0x100fe40007ffe100 */
[----:B------:R-:W1:Y:S01]  /*4930*/  LDC.64 R150, c[0x0][0x890] ;  /* 0x00022400ff967b82 */ /* 0x000e620000000a00 */
[----:B------:R-:W-:Y:S02]  /*4940*/  IADD3 R177, PT, PT, -R3, 0x200, R0 ;  /* 0x0000020003b17810 */ /* 0x000fe40007ffe100 */
[----:B------:R-:W-:-:S05]  /*4950*/  IMAD.IADD R176, R178, 0x1, -R3 ;  /* 0x00000001b2b07824 */ /* 0x000fca00078e0a03 */
[----:B------:R-:W1:Y:S08]  /*4960*/  LDC.64 R146, c[0x0][0x8b0] ;  /* 0x00022c00ff927b82 */ /* 0x000e700000000a00 */
[----:B------:R-:W1:Y:S08]  /*4970*/  LDC.64 R144, c[0x0][0x8a8] ;  /* 0x00022a00ff907b82 */ /* 0x000e700000000a00 */
[----:B--2-4-:R-:W1:Y:S02]  /*4980*/  LDC R172, c[0x0][0x374] ;  /* 0x0000dd00ffac7b82 */ /* 0x014e640000000800 */
.L_x_98:
[C---:B------:R-:W-:Y:S02]  /*4990*/  LEA R0, R181.reuse, UR43, 0x3 ;  /* 0x0000002bb5007c11 */ /* 0x040fe4000f8e18ff */
[----:B------:R-:W-:Y:S02]  /*49a0*/  SHF.L.U32 R3, R174, 0x1f, RZ ;  /* 0x0000001fae037819 */ /* 0x000fe400000006ff */
[----:B------:R-:W-:Y:S02]  /*49b0*/  LEA R16, R181, UR43, 0x4 ;  /* 0x0000002bb5107c11 */ /* 0x000fe4000f8e20ff */
[----:B--2---:R-:W2:Y:S02]  /*49c0*/  SYNCS.PHASECHK.TRANS64.TRYWAIT P0, [R0+URZ+0xa0], R3 ;  /* 0x0000a003000075a7 */ /* 0x004ea400080011ff */
[----:B-12---:R-:W-:Y:S05]  /*49d0*/  @!P0 BRA `(.L_x_81) ;  /* 0x0000002800c08947 */ /* 0x006fea0003800000 */
.L_x_138:
[----:B------:R-:W4:Y:S01]  /*49e0*/  LDC.64 R12, c[0x0][0xb10] ;  /* 0x0002c400ff0c7b82 */ /* 0x000f220000000a00 */
[----:B------:R-:W3:Y:S01]  /*49f0*/  LDS.128 R16, [R16+0x130] ;  /* 0x0001300010107984 */ /* 0x000ee20000000c00 */
[----:B-1----:R-:W-:Y:S01]  /*4a00*/  ISETP.NE.AND P1, PT, R73, 0x1, PT ;  /* 0x000000014900780c */ /* 0x002fe20003f25270 */
[----:B--2---:R-:W-:Y:S01]  /*4a10*/  VIADD R0, R0, 0xb0 ;  /* 0x000000b000007836 */ /* 0x004fe20000000000 */
[----:B------:R-:W-:Y:S04]  /*4a20*/  ISETP.GE.AND P0, PT, R72, 0x1, PT ;  /* 0x000000014800780c */ /* 0x000fe80003f06270 */
[----:B------:R-:W1:Y:S01]  /*4a30*/  LDC.64 R10, c[0x0][0xb18] ;  /* 0x0002c600ff0a7b82 */ /* 0x000e620000000a00 */
[----:B------:R-:W-:Y:S01]  /*4a40*/  PRMT R0, RZ, 0x654, R0 ;  /* 0x00000654ff007816 */ /* 0x000fe20000000000 */
[----:B------:R-:W-:Y:S01]  /*4a50*/  @!PT LDS RZ, [RZ] ;  /* 0x00000000fffff984 */ /* 0x000fe20000000800 */
[----:B------:R-:W-:Y:S01]  /*4a60*/  @!PT LDS RZ, [RZ] ;  /* 0x00000000fffff984 */ /* 0x000fe20000000800 */
[----:B------:R-:W-:Y:S01]  /*4a70*/  @!PT LDS RZ, [RZ] ;  /* 0x00000000fffff984 */ /* 0x000fe20000000800 */
[----:B------:R-:W-:Y:S01]  /*4a80*/  @!PT LDS RZ, [RZ] ;  /* 0x00000000fffff984 */ /* 0x000fe20000000800 */
[----:B------:R2:W-:Y:S06]  /*4a90*/  MEMBAR.ALL.CTA ;  /* 0x0000000000007992 */ /* 0x0005ec0000008000 */
[----:B--2---:R-:W2:Y:S01]  /*4aa0*/  FENCE.VIEW.ASYNC.S ;  /* 0x00000000000073c6 */ /* 0x004ea20000000000 */
[----:B------:R-:W1:Y:S08]  /*4ab0*/  @!P1 LDC R14, c[0x0][0xb20] ;  /* 0x0002c800ff0e9b82 */ /* 0x000e700000000800 */
[----:B------:R-:W1:Y:S01]  /*4ac0*/  @!P1 LDC R9, c[0x0][0xb0c] ;  /* 0x0002c300ff099b82 */ /* 0x000e620000000800 */
[----:B--2---:R2:W-:Y:S01]  /*4ad0*/  SYNCS.ARRIVE.TRANS64.RED.A1T0 RZ, [R0+URZ], RZ ;  /* 0x000000ff00ff79a7 */ /* 0x0045e200081004ff */
[----:B---3--:R-:W-:Y:S04]  /*4ae0*/  LOP3.LUT P4, RZ, R18, 0x1, RZ, 0xc0, !PT ;  /* 0x0000000112ff7812 */ /* 0x008fe8000788c0ff */
[----:B------:R-:W-:Y:S09]  /*4af0*/  P2R R180, PR, RZ, 0x10 ;  /* 0x00000010ffb47803 */ /* 0x000ff20000000000 */
[----:B------:R-:W-:Y:S02]  /*4b00*/  @P4 MOV R77, R16 ;  /* 0x00000010004d4202 */ /* 0x000fe40000000f00 */
[----:B------:R-:W-:Y:S01]  /*4b10*/  @P4 LOP3.LUT R75, R17, 0xffff, RZ, 0xc0, !PT ;  /* 0x0000ffff114b4812 */ /* 0x000fe200078ec0ff */
[----:B--2-4-:R-:W-:Y:S06]  /*4b20*/  @!P0 BRA `(.L_x_82) ;  /* 0x0000000000a48947 */ /* 0x014fec0003800000 */
[----:B------:R-:W-:Y:S01]  /*4b30*/  IMAD.HI.U32 R21, R172, R71, RZ ;  /* 0x00000047ac157227 */ /* 0x000fe200078e00ff */
[----:B------:R-:W-:Y:S02]  /*4b40*/  ISETP.NE.AND P0, PT, R70, 0x1, PT ;  /* 0x000000014600780c */ /* 0x000fe40003f05270 */
[----:B------:R-:W-:Y:S01]  /*4b50*/  ISETP.NE.AND P2, PT, R72, 0x1, PT ;  /* 0x000000014800780c */ /* 0x000fe20003f45270 */
[----:B------:R-:W-:Y:S01]  /*4b60*/  IMAD.HI.U32 R20, R167, R152, RZ ;  /* 0x00000098a7147227 */ /* 0x000fe200078e00ff */
[----:B------:R-:W-:Y:S02]  /*4b70*/  SHF.R.U32.HI R21, RZ, R170, R21 ;  /* 0x000000aaff157219 */ /* 0x000fe40000011615 */
[----:B------:R-:W-:Y:S01]  /*4b80*/  ISETP.NE.AND P3, PT, R74, 0x1, PT ;  /* 0x000000014a00780c */ /* 0x000fe20003f65270 */
[----:B------:R-:W-:Y:S01]  /*4b90*/  IMAD.HI.U32 R24, R77, R152, RZ ;  /* 0x000000984d187227 */ /* 0x000fe200078e00ff */
[----:B------:R-:W-:Y:S02]  /*4ba0*/  SHF.R.U32.HI R20, RZ, R153, R20 ;  /* 0x00000099ff147219 */ /* 0x000fe40000011614 */
[----:B------:R-:W-:Y:S01]  /*4bb0*/  SEL R3, R172, R21, !P0 ;  /* 0x00000015ac037207 */ /* 0x000fe20004000000 */
[----:B------:R-:W-:Y:S01]  /*4bc0*/  IMAD.HI.U32 R21, R75, R71, RZ ;  /* 0x000000474b157227 */ /* 0x000fe200078e00ff */
[----:B------:R-:W-:Y:S02]  /*4bd0*/  SEL R7, R167, R20, !P3 ;  /* 0x00000014a7077207 */ /* 0x000fe40005800000 */
[----:B------:R-:W-:Y:S01]  /*4be0*/  SHF.R.U32.HI R24, RZ, R153, R24 ;  /* 0x00000099ff187219 */ /* 0x000fe20000011618 */
[-C--:B------:R-:W-:Y:S04]  /*4bf0*/  IMAD.HI.U32 R20, R3, R68.reuse, RZ ;  /* 0x0000004403147227 */ /* 0x080fe800078e00ff */
[----:B------:R-:W-:Y:S01]  /*4c00*/  IMAD.HI.U32 R22, R7, R68, RZ ;  /* 0x0000004407167227 */ /* 0x000fe200078e00ff */
[-C--:B------:R-:W-:Y:S02]  /*4c10*/  @P2 SHF.R.U32.HI R3, RZ, R69.reuse, R20 ;  /* 0x00000045ff032219 */ /* 0x080fe40000011614 */
[----:B------:R-:W-:Y:S02]  /*4c20*/  SHF.R.U32.HI R20, RZ, R170, R21 ;  /* 0x000000aaff147219 */ /* 0x000fe40000011615 */
[----:B------:R-:W-:Y:S01]  /*4c30*/  @P2 SHF.R.U32.HI R7, RZ, R69, R22 ;  /* 0x00000045ff072219 */ /* 0x000fe20000011616 */
[C---:B------:R-:W-:Y:S01]  /*4c40*/  IMAD R2, R72.reuse, R3, RZ ;  /* 0x0000000348027224 */ /* 0x040fe200078e02ff */
[----:B------:R-:W-:Y:S02]  /*4c50*/  SEL R5, R75, R20, !P0 ;  /* 0x000000144b057207 */ /* 0x000fe40004000000 */
[----:B------:R-:W-:Y:S01]  /*4c60*/  SEL R3, R77, R24, !P3 ;  /* 0x000000184d037207 */ /* 0x000fe20005800000 */
[----:B------:R-:W-:Y:S01]  /*4c70*/  IMAD R4, R72, R7, RZ ;  /* 0x0000000748047224 */ /* 0x000fe200078e02ff */
[C---:B------:R-:W-:Y:S01]  /*4c80*/  ISETP.GE.AND P0, PT, R5.reuse, R2, PT ;  /* 0x000000020500720c */ /* 0x040fe20003f06270 */
[----:B------:R-:W-:Y:S03]  /*4c90*/  IMAD.HI.U32 R6, R5, R68, RZ ;  /* 0x0000004405067227 */ /* 0x000fe600078e00ff */
[----:B------:R-:W-:Y:S01]  /*4ca0*/  ISETP.GE.OR P0, PT, R3, R4, P0 ;  /* 0x000000040300720c */ /* 0x000fe20000706670 */
[----:B------:R-:W-:Y:S01]  /*4cb0*/  IMAD.MOV R4, RZ, RZ, -R3 ;  /* 0x000000ffff047224 */ /* 0x000fe200078e0a03 */
[-C--:B------:R-:W-:Y:S03]  /*4cc0*/  SHF.R.U32.HI R6, RZ, R69.reuse, R6 ;  /* 0x00000045ff067219 */ /* 0x080fe60000011606 */
[----:B------:R-:W-:Y:S01]  /*4cd0*/  IMAD R77, R74, R4, R77 ;  /* 0x000000044a4d7224 */ /* 0x000fe200078e024d */
[----:B------:R-:W-:Y:S05]  /*4ce0*/  SEL R15, R5, R6, !P2 ;  /* 0x00000006050f7207 */ /* 0x000fea0005000000 */
[----:B------:R-:W-:Y:S02]  /*4cf0*/  IMAD.MOV R6, RZ, RZ, -R15 ;  /* 0x000000ffff067224 */ /* 0x000fe400078e0a0f */
[C---:B------:R-:W-:Y:S04]  /*4d00*/  @!P0 IMAD.HI.U32 R2, R3.reuse, R68, RZ ;  /* 0x0000004403028227 */ /* 0x040fe800078e00ff */
[----:B------:R-:W-:Y:S01]  /*4d10*/  IMAD R6, R72, R6, R5 ;  /* 0x0000000648067224 */ /* 0x000fe200078e0205 */
[----:B------:R-:W-:Y:S04]  /*4d20*/  @!P0 SHF.R.U32.HI R2, RZ, R69, R2 ;  /* 0x00000045ff028219 */ /* 0x000fe80000011602 */
[----:B------:R-:W-:Y:S02]  /*4d30*/  @!P0 SEL R0, R3, R2, !P2 ;  /* 0x0000000203008207 */ /* 0x000fe40005000000 */
[----:B------:R-:W-:Y:S02]  /*4d40*/  IADD3 R2, PT, PT, -R5, RZ, RZ ;  /* 0x000000ff05027210 */ /* 0x000fe40007ffe1ff */
[----:B------:R-:W-:Y:S01]  /*4d50*/  @!P0 IADD3 R8, PT, PT, R15, -R0, RZ ;  /* 0x800000000f088210 */ /* 0x000fe20007ffe0ff */
[----:B------:R-:W-:Y:S02]  /*4d60*/  @!P0 IMAD R0, R7, R6, R0 ;  /* 0x0000000607008224 */ /* 0x000fe400078e0200 */
[----:B------:R-:W-:Y:S02]  /*4d70*/  IMAD R75, R70, R2, R75 ;  /* 0x00000002464b7224 */ /* 0x000fe400078e024b */
[----:B------:R-:W-:Y:S02]  /*4d80*/  @!P0 IMAD R5, R8, R72, R3 ;  /* 0x0000004808058224 */ /* 0x000fe400078e0203 */
[----:B------:R-:W-:Y:S04]  /*4d90*/  @!P0 IMAD.MOV.U32 R3, RZ, RZ, R0 ;  /* 0x000000ffff038224 */ /* 0x000fe800078e0000 */
[----:B------:R-:W-:Y:S02]  /*4da0*/  IMAD R77, R3, R74, R77 ;  /* 0x0000004a034d7224 */ /* 0x000fe400078e024d */
[----:B------:R-:W-:Y:S07]  /*4db0*/  IMAD R75, R5, R70, R75 ;  /* 0x00000046054b7224 */ /* 0x000fee00078e024b */
.L_x_82:
[----:B------:R-:W-:Y:S01]  /*4dc0*/  @!P1 IMAD.HI.U32 R0, R77, R12, RZ ;  /* 0x0000000c4d009227 */ /* 0x000fe200078e00ff */
[----:B-1----:R-:W-:Y:S01]  /*4dd0*/  @!P1 ISETP.NE.AND P0, PT, R10, 0x1, PT ;  /* 0x000000010a00980c */ /* 0x002fe20003f05270 */
[----:B------:R-:W-:Y:S01]  /*4de0*/  ULOP3.LUT UP0, URZ, UR42, 0x1b0, URZ, 0xc0, !UPT ;  /* 0x000001b02aff7892 */ /* 0x000fe2000f80c0ff */
[----:B------:R-:W-:Y:S01]  /*4df0*/  @!P1 ISETP.NE.AND P2, PT, R9, 0x1, PT ;  /* 0x000000010900980c */ /* 0x000fe20003f45270 */
[----:B------:R-:W-:Y:S01]  /*4e00*/  @!P1 IMAD.HI.U32 R3, R75, R11, RZ ;  /* 0x0000000b4b039227 */ /* 0x000fe200078e00ff */
[----:B------:R-:W-:Y:S02]  /*4e10*/  @!P1 SHF.R.U32.HI R0, RZ, R13, R0 ;  /* 0x0000000dff009219 */ /* 0x000fe40000011600 */
[----:B------:R-:W-:Y:S01]  /*4e20*/  @P4 SHF.R.U32.HI R171, RZ, 0x10, R17 ;  /* 0x00000010ffab4819 */ /* 0x000fe20000011611 */
[----:B------:R-:W-:Y:S01]  /*4e30*/  VIADD R181, R181, 0x1 ;  /* 0x00000001b5b57836 */ /* 0x000fe20000000000 */
[----:B------:R-:W-:Y:S02]  /*4e40*/  @!P1 SHF.R.U32.HI R2, RZ, R14, R3 ;  /* 0x0000000eff029219 */ /* 0x000fe40000011603 */
[----:B------:R-:W-:Y:S02]  /*4e50*/  @!P1 SEL R3, R77, R0, !P2 ;  /* 0x000000004d039207 */ /* 0x000fe40005000000 */
[----:B------:R-:W-:Y:S05]  /*4e60*/  @!P1 SEL R2, R75, R2, !P0 ;  /* 0x000000024b029207 */ /* 0x000fea0004000000 */
[----:B------:R-:W-:Y:S02]  /*4e70*/  @!P1 IMAD.IADD R0, R2, 0x1, -R3 ;  /* 0x0000000102009824 */ /* 0x000fe400078e0a03 */
[----:B------:R-:W-:Y:S02]  /*4e80*/  @!P1 IMAD.IADD R2, R3, 0x1, -R2 ;  /* 0x0000000103029824 */ /* 0x000fe400078e0a02 */
[----:B------:R-:W-:Y:S02]  /*4e90*/  @!P1 IMAD R77, R0, R9, R77 ;  /* 0x00000009004d9224 */ /* 0x000fe400078e024d */
[----:B------:R-:W-:Y:S01]  /*4ea0*/  @!P1 IMAD R75, R2, R10, R75 ;  /* 0x0000000a024b9224 */ /* 0x000fe200078e024b */
[----:B------:R-:W-:Y:S06]  /*4eb0*/  BRA.U !UP0, `(.L_x_83) ;  /* 0x0000000108407547 */ /* 0x000fec000b800000 */
[----:B------:R-:W1:Y:S01]  /*4ec0*/  LDCU.64 UR8, c[0x4][0x80] ;  /* 0x01001000ff0877ac */ /* 0x000e620008000a00 */
[----:B------:R-:W-:Y:S01]  /*4ed0*/  MOV R3, 0x0 ;  /* 0x0000000000037802 */ /* 0x000fe20000000f00 */
[----:B------:R-:W-:Y:S02]  /*4ee0*/  HFMA2 R12, -RZ, RZ, 0, 5.9604644775390625e-08 ;  /* 0x00000001ff0c7431 */ /* 0x000fe400000001ff */
[----:B------:R-:W-:Y:S02]  /*4ef0*/  IMAD.MOV.U32 R8, RZ, RZ, 0x70 ;  /* 0x00000070ff087424 */ /* 0x000fe400078e00ff */
[----:B------:R-:W-:Y:S01]  /*4f00*/  IMAD.MOV.U32 R13, RZ, RZ, RZ ;  /* 0x000000ffff0d7224 */ /* 0x000fe200078e00ff */
[----:B------:R-:W2:Y:S01]  /*4f10*/  LDCU.64 UR6, c[0x4][0x88] ;  /* 0x01001100ff0677ac */ /* 0x000ea20008000a00 */
[----:B------:R-:W3:Y:S01]  /*4f20*/  LDC.64 R2, c[0x4][R3] ;  /* 0x0100000003027b82 */ /* 0x000ee20000000a00 */
[----:B------:R-:W4:Y:S01]  /*4f30*/  LDCU.64 UR4, c[0x4][0x8] ;  /* 0x01000100ff0477ac */ /* 0x000f220008000a00 */
[----:B-1----:R-:W-:Y:S01]  /*4f40*/  MOV R5, UR9 ;  /* 0x0000000900057c02 */ /* 0x002fe20008000f00 */
[----:B------:R-:W-:Y:S01]  /*4f50*/  IMAD.U32 R4, RZ, RZ, UR8 ;  /* 0x00000008ff047e24 */ /* 0x000fe2000f8e00ff */
[----:B--2---:R-:W-:Y:S01]  /*4f60*/  MOV R7, UR7 ;  /* 0x0000000700077c02 */ /* 0x004fe20008000f00 */
[----:B------:R-:W-:Y:S01]  /*4f70*/  IMAD.U32 R6, RZ, RZ, UR6 ;  /* 0x00000006ff067e24 */ /* 0x000fe2000f8e00ff */
[----:B----4-:R-:W-:Y:S01]  /*4f80*/  MOV R11, UR5 ;  /* 0x00000005000b7c02 */ /* 0x010fe20008000f00 */
[----:B------:R-:W-:Y:S02]  /*4f90*/  IMAD.U32 R10, RZ, RZ, UR4 ;  /* 0x00000004ff0a7e24 */ /* 0x000fe4000f8e00ff */
[----:B------:R-:W-:Y:S07]  /*4fa0*/  LEPC R20, `(.L_x_83) ;  /* 0x000000001014794e */ /* 0x000fee0000000000 */
[----:B---3-5:R-:W-:Y:S05]  /*4fb0*/  CALL.ABS.NOINC R2 ;  /* 0x0000000002007343 */ /* 0x028fea0003c00000 */
.L_x_83:
[----:B------:R-:W-:Y:S01]  /*4fc0*/  LOP3.LUT P0, RZ, R179, 0x1b0, RZ, 0xc0, !PT ;  /* 0x000001b0b3ff7812 */ /* 0x000fe2000780c0ff */
[----:B------:R-:W-:Y:S11]  /*4fd0*/  BSSY.RECONVERGENT B6, `(.L_x_84) ;  /* 0x0000013000067945 */ /* 0x000ff60003800200 */
[----:B------:R-:W-:Y:S01]  /*4fe0*/  @!UPT UIADD3 URZ, UPT, UPT, URZ, URZ, URZ ;  /* 0x000000fffffff290 */ /* 0x000fe2000fffe0ff */
[----:B------:R-:W-:Y:S05]  /*4ff0*/  @!P0 BRA `(.L_x_85) ;  /* 0x0000000000408947 */ /* 0x000fea0003800000 */
        /* <DEDUP_REMOVED lines=16> */
.L_x_85:
[----:B------:R-:W-:Y:S05]  /*5100*/  BSYNC.RECONVERGENT B6 ;  /* 0x0000000000067941 */ /* 0x000fea0003800200 */
.L_x_84:
[----:B------:R-:W-:Y:S01]  /*5110*/  ISETP.NE.U32.AND P3, PT, R150, RZ, PT ;  /* 0x000000ff9600720c */ /* 0x000fe20003f65070 */
[----:B------:R-:W-:Y:S01]  /*5120*/  UISETP.NE.AND UP1, UPT, UR44, URZ, UPT ;  /* 0x000000ff2c00728c */ /* 0x000fe2000bf25270 */
[----:B------:R-:W-:Y:S02]  /*5130*/  ISETP.NE.U32.AND P4, PT, R146, RZ, PT ;  /* 0x000000ff9200720c */ /* 0x000fe40003f85070 */
[----:B------:R-:W-:Y:S02]  /*5140*/  ISETP.NE.AND.EX P3, PT, R151, RZ, PT, P3 ;  /* 0x000000ff9700720c */ /* 0x000fe40003f65330 */
[----:B------:R-:W-:Y:S02]  /*5150*/  PLOP3.LUT P1, PT, PT, PT, PT, 0x8, 0x80 ;  /* 0x000000000080781c */ /* 0x000fe40003f2e170 */
[----:B------:R-:W-:Y:S02]  /*5160*/  PLOP3.LUT P0, PT, PT, PT, UP1, 0x80, 0x8 ;  /* 0x000000000008781c */ /* 0x000fe40003f0f018 */
[----:B------:R-:W-:Y:S02]  /*5170*/  ISETP.NE.AND.EX P4, PT, R147, RZ, PT, P4 ;  /* 0x000000ff9300720c */ /* 0x000fe40003f85340 */
[----:B------:R-:W1:Y:S09]  /*5180*/  @UP1 LDCU.64 UR4, c[0x0][0x888] ;  /* 0x00011100ff0417ac */ /* 0x000e720008000a00 */
[----:B------:R-:W-:Y:S01]  /*5190*/  @P0 PLOP3.LUT P1, PT, P3, PT, PT, 0x80, 0x8 ;  /* 0x000000000008081c */ /* 0x000fe20001f2f070 */
[----:B-1----:R-:W-:Y:S04]  /*51a0*/  @UP1 UISETP.NE.U32.AND UP0, UPT, UR4, URZ, UPT ;  /* 0x000000ff0400128c */ /* 0x002fe8000bf05070 */
[----:B------:R-:W-:Y:S04]  /*51b0*/  @UP1 UISETP.NE.AND.EX UP0, UPT, UR5, URZ, UPT, UP0 ;  /* 0x000000ff0500128c */ /* 0x000fe8000bf05300 */
[----:B------:R-:W-:Y:S01]  /*51c0*/  @UP1 USEL UR4, URZ, 0xffffffff, UP0 ;  /* 0xffffffffff041887 */ /* 0x000fe20008000000 */
[----:B------:R-:W-:Y:S11]  /*51d0*/  @!P3 BRA `(.L_x_86) ;  /* 0x00000000002cb947 */ /* 0x000ff60003800000 */
[----:B------:R-:W-:Y:S01]  /*51e0*/  ISETP.NE.U32.AND P2, PT, R148, RZ, PT ;  /* 0x000000ff9400720c */ /* 0x000fe20003f45070 */
[----:B------:R-:W-:Y:S03]  /*51f0*/  IMAD.MOV.U32 R164, RZ, RZ, 0x1 ;  /* 0x00000001ffa47424 */ /* 0x000fe600078e00ff */
[----:B------:R-:W-:Y:S11]  /*5200*/  ISETP.NE.AND.EX P2, PT, R149, RZ, PT, P2 ;  /* 0x000000ff9500720c */ /* 0x000ff60003f45320 */
[----:B------:R-:W-:Y:S02]  /*5210*/  @!UPT UIADD3 URZ, UPT, UPT, URZ, URZ, URZ ;  /* 0x000000fffffff290 */ /* 0x000fe4000fffe0ff */
[----:B------:R-:W1:Y:S01]  /*5220*/  @P2 LDC.64 R2, c[0x0][0x888] ;  /* 0x00022200ff022b82 */ /* 0x000e620000000a00 */
[----:B------:R-:W-:Y:S04]  /*5230*/  @P2 IMAD R0, R150, UR36, RZ ;  /* 0x0000002496002c24 */ /* 0x000fe8000f8e02ff */
[----:B-1----:R-:W-:Y:S04]  /*5240*/  @P2 IMAD.WIDE R2, R0, 0x4, R2 ;  /* 0x0000000400022825 */ /* 0x002fe800078e0202 */
[----:B------:R-:W-:Y:S01]  /*5250*/  HFMA2 R0, -RZ, RZ, 0, 5.9604644775390625e-08 ;  /* 0x00000001ff007431 */ /* 0x000fe200000001ff */
[----:B-----5:R1:W5:Y:S04]  /*5260*/  @P2 LDG.E R81, desc[UR40][R2.64] ;  /* 0x0000002802512981 */ /* 0x020368000c1e1900 */
[----:B------:R-:W-:Y:S01]  /*5270*/  @!P2 PRMT R164, R0, 0x7610, R164 ;  /* 0x0000761000a4a816 */ /* 0x000fe200000000a4 */
[----:B-1----:R-:W2:Y:S06]  /*5280*/  @!P2 LDC R81, c[0x0][0x880] ;  /* 0x00022000ff51ab82 */ /* 0x002eac0000000800 */
.L_x_86:
[----:B------:R-:W-:Y:S05]  /*5290*/  @!P4 BRA `(.L_x_87) ;  /* 0x000000000020c947 */ /* 0x000fea0003800000 */
[----:B------:R-:W-:Y:S04]  /*52a0*/  ISETP.NE.U32.AND P2, PT, R144, RZ, PT ;  /* 0x000000ff9000720c */ /* 0x000fe80003f45070 */
[----:B------:R-:W-:Y:S11]  /*52b0*/  ISETP.NE.AND.EX P2, PT, R145, RZ, PT, P2 ;  /* 0x000000ff9100720c */ /* 0x000ff60003f45320 */
[----:B------:R-:W-:Y:S02]  /*52c0*/  @!UPT UIADD3 URZ, UPT, UPT, URZ, URZ, URZ ;  /* 0x000000fffffff290 */ /* 0x000fe4000fffe0ff */
[----:B------:R-:W1:Y:S01]  /*52d0*/  @P2 LDC.64 R2, c[0x0][0x8a8] ;  /* 0x00022a00ff022b82 */ /* 0x000e620000000a00 */
[----:B------:R-:W-:Y:S04]  /*52e0*/  @P2 IMAD R0, R146, UR36, RZ ;  /* 0x0000002492002c24 */ /* 0x000fe8000f8e02ff */
[----:B-1----:R-:W-:Y:S05]  /*52f0*/  @P2 IMAD.WIDE R2, R0, 0x4, R2 ;  /* 0x0000000400022825 */ /* 0x002fea00078e0202 */
[----:B-----5:R1:W5:Y:S02]  /*5300*/  @P2 LDG.E R78, desc[UR40][R2.64] ;  /* 0x00000028024e2981 */ /* 0x020364000c1e1900 */
[----:B-1----:R-:W3:Y:S02]  /*5310*/  @!P2 LDC R78, c[0x0][0x8a0] ;  /* 0x00022800ff4eab82 */ /* 0x002ee40000000800 */
.L_x_87:
[----:B--2--5:R-:W-:Y:S01]  /*5320*/  @P0 FSETP.NEU.AND P4, PT, R81, RZ, PT ;  /* 0x000000ff5100020b */ /* 0x024fe20003f8d000 */
[----:B------:R-:W-:Y:S01]  /*5330*/  IMAD.U32 R0, RZ, RZ, UR4 ;  /* 0x00000004ff007e24 */ /* 0x000fe2000f8e00ff */
[----:B------:R-:W-:Y:S01]  /*5340*/  @P0 LOP3.LUT P2, RZ, R164, 0xff, RZ, 0xc0, !PT ;  /* 0x000000ffa4ff0812 */ /* 0x000fe2000784c0ff */
[----:B------:R-:W-:Y:S01]  /*5350*/  BSSY B1, `(.L_x_88) ;  /* 0x000003d000017945 */ /* 0x000fe20003800000 */
[----:B------:R-:W-:Y:S01]  /*5360*/  @P0 SEL R3, RZ, 0xffffffff, P4 ;  /* 0xffffffffff030807 */ /* 0x000fe20002000000 */
[C---:B------:R-:W-:Y:S01]  /*5370*/  IMAD R64, R76.reuse, 0x40, R79 ;  /* 0x000000404c407824 */ /* 0x040fe200078e024f */
[----:B------:R-:W-:Y:S02]  /*5380*/  LEA R156, R76, UR43, 0x3 ;  /* 0x0000002b4c9c7c11 */ /* 0x000fe4000f8e18ff */
[----:B------:R-:W-:Y:S02]  /*5390*/  CS2R R86, SRZ ;  /* 0x0000000000567805 */ /* 0x000fe4000001ff00 */
[----:B------:R-:W-:Y:S02]  /*53a0*/  @P1 SEL R3, R0, R3, !P2 ;  /* 0x0000000300031207 */ /* 0x000fe40005000000 */
[----:B------:R-:W-:Y:S02]  /*53b0*/  CS2R R84, SRZ ;  /* 0x0000000000547805 */ /* 0x000fe4000001ff00 */
[----:B------:R-:W-:Y:S02]  /*53c0*/  SHF.L.U32 R5, R175, 0x1f, RZ ;  /* 0x0000001faf057819 */ /* 0x000fe400000006ff */
[----:B------:R-:W-:Y:S02]  /*53d0*/  CS2R R90, SRZ ;  /* 0x00000000005a7805 */ /* 0x000fe4000001ff00 */
[----:B------:R-:W-:Y:S02]  /*53e0*/  @P0 LOP3.LUT R3, R3, 0x1, RZ, 0xc0, !PT ;  /* 0x0000000103030812 */ /* 0x000fe400078ec0ff */
[----:B------:R-:W-:Y:S02]  /*53f0*/  CS2R R88, SRZ ;  /* 0x0000000000587805 */ /* 0x000fe4000001ff00 */
[----:B------:R-:W-:Y:S02]  /*5400*/  PLOP3.LUT P5, PT, PT, PT, PT, 0x8, 0x80 ;  /* 0x000000000080781c */ /* 0x000fe40003fae170 */
[----:B------:R-:W-:Y:S02]  /*5410*/  CS2R R98, SRZ ;  /* 0x0000000000627805 */ /* 0x000fe4000001ff00 */
[----:B------:R-:W-:Y:S02]  /*5420*/  ISETP.NE.U32.OR P1, PT, R3, 0x1, !P0 ;  /* 0x000000010300780c */ /* 0x000fe40004725470 */
[----:B------:R-:W-:Y:S02]  /*5430*/  CS2R R96, SRZ ;  /* 0x0000000000607805 */ /* 0x000fe4000001ff00 */
[----:B------:R-:W-:Y:S02]  /*5440*/  CS2R R94, SRZ ;  /* 0x00000000005e7805 */ /* 0x000fe4000001ff00 */
[----:B------:R-:W-:Y:S07]  /*5450*/  CS2R R92, SRZ ;  /* 0x00000000005c7805 */ /* 0x000fee000001ff00 */
[----:B------:R-:W-:Y:S04]  /*5460*/  @P1 SHF.L.U32 R2, R173, 0x1f, RZ ;  /* 0x0000001fad021819 */ /* 0x000fe800000006ff */
[----:B------:R-:W1:Y:S01]  /*5470*/  @P1 SYNCS.PHASECHK.TRANS64.TRYWAIT P0, [UR43+0x80], R2 ;  /* 0x00008002ff0015a7 */ /* 0x000e62000800112b */
[----:B------:R2:W4:Y:S01]  /*5480*/  SYNCS.PHASECHK.TRANS64.TRYWAIT P4, [R156+URZ+0xc0], R5 ;  /* 0x0000c0059c0075a7 */ /* 0x00052200080811ff */
[----:B-1----:R-:W-:Y:S01]  /*5490*/  @P1 PLOP3.LUT P5, PT, P0, PT, PT, 0x8, 0x80 ;  /* 0x000000000080181c */ /* 0x002fe200007ae170 */
[----:B------:R-:W-:Y:S01]  /*54a0*/  @!UPT UIADD3 URZ, UPT, UPT, URZ, URZ, URZ ;  /* 0x000000fffffff290 */ /* 0x000fe2000fffe0ff */
[----:B--2-4-:R-:W-:Y:S11]  /*54b0*/  @!P1 BRA `(.L_x_89) ;  /* 0x0000000000989947 */ /* 0x014ff60003800000 */
[----:B------:R-:W-:Y:S01]  /*54c0*/  ISETP.NE.U32.AND P0, PT, RZ, UR38, PT ;  /* 0x00000026ff007c0c */ /* 0x000fe2000bf05070 */
[----:B------:R-:W-:Y:S01]  /*54d0*/  BSSY B0, `(.L_x_90) ;  /* 0x0000016000007945 */ /* 0x000fe20003800000 */
[----:B------:R-:W-:Y:S02]  /*54e0*/  FSETP.NEU.AND P2, PT, R81, RZ, PT ;  /* 0x000000ff5100720b */ /* 0x000fe40003f4d000 */
[----:B------:R-:W-:Y:S02]  /*54f0*/  CS2R R94, SRZ ;  /* 0x00000000005e7805 */ /* 0x000fe4000001ff00 */
[----:B------:R-:W-:Y:S02]  /*5500*/  ISETP.NE.AND.EX P0, PT, RZ, UR39, PT, P0 ;  /* 0x00000027ff007c0c */ /* 0x000fe4000bf05300 */
[----:B------:R-:W-:Y:S02]  /*5510*/  CS2R R92, SRZ ;  /* 0x00000000005c7805 */ /* 0x000fe4000001ff00 */
[----:B------:R-:W-:Y:S02]  /*5520*/  LOP3.LUT P1, RZ, R164, 0xff, RZ, 0xc0, !PT ;  /* 0x000000ffa4ff7812 */ /* 0x000fe4000782c0ff */
[----:B------:R-:W-:Y:S02]  /*5530*/  CS2R R98, SRZ ;  /* 0x0000000000627805 */ /* 0x000fe4000001ff00 */
[----:B------:R-:W-:Y:S02]  /*5540*/  SEL R0, RZ, 0xffffffff, P2 ;  /* 0xffffffffff007807 */ /* 0x000fe40001000000 */
[----:B------:R-:W-:Y:S02]  /*5550*/  CS2R R96, SRZ ;  /* 0x0000000000607805 */ /* 0x000fe4000001ff00 */
[----:B------:R-:W-:Y:S02]  /*5560*/  SEL R3, RZ, 0xffffffff, P0 ;  /* 0xffffffffff037807 */ /* 0x000fe40000000000 */
[----:B------:R-:W-:Y:S02]  /*5570*/  CS2R R90, SRZ ;  /* 0x00000000005a7805 */ /* 0x000fe4000001ff00 */
[----:B------:R-:W-:Y:S02]  /*5580*/  CS2R R88, SRZ ;  /* 0x0000000000587805 */ /* 0x000fe4000001ff00 */
[----:B------:R-:W-:Y:S02]  /*5590*/  CS2R R86, SRZ ;  /* 0x0000000000567805 */ /* 0x000fe4000001ff00 */
[----:B------:R-:W-:Y:S02]  /*55a0*/  @P3 SEL R0, R3, R0, !P1 ;  /* 0x0000000003003207 */ /* 0x000fe40004800000 */
[----:B------:R-:W-:Y:S02]  /*55b0*/  CS2R R84, SRZ ;  /* 0x0000000000547805 */ /* 0x000fe4000001ff00 */
[----:B------:R-:W-:Y:S04]  /*55c0*/  LOP3.LUT R0, R0, 0x1, RZ, 0xc0, !PT ;  /* 0x0000000100007812 */ /* 0x000fe800078ec0ff */
[----:B------:R-:W-:Y:S01]  /*55d0*/  ISETP.NE.U32.AND P0, PT, R0, 0x1, PT ;  /* 0x000000010000780c */ /* 0x000fe20003f05070 */
[----:B------:R-:W-:Y:S01]  /*55e0*/  @!UPT UIADD3 URZ, UPT, UPT, URZ, URZ, URZ ;  /* 0x000000fffffff290 */ /* 0x000fe2000fffe0ff */
[----:B------:R-:W-:Y:S11]  /*55f0*/  @!P5 BRA `(.L_x_91) ;  /* 0x00000000000cd947 */ /* 0x000ff60003800000 */
[----:B------:R-:W-:Y:S04]  /*5600*/  SHF.L.U32 R3, R173, 0x1f, RZ ;  /* 0x0000001fad037819 */ /* 0x000fe800000006ff */
[----:B------:R-:W1:Y:S02]  /*5610*/  SYNCS.PHASECHK.TRANS64.TRYWAIT P1, [UR43+0x80], R3 ;  /* 0x00008003ff0075a7 */ /* 0x000e64000802112b */
[----:B-1----:R-:W-:Y:S05]  /*5620*/  @!P1 BRA `(.L_x_92) ;  /* 0x0000001c00c09947 */ /* 0x002fea0003800000 */
.L_x_91:
[----:B------:R-:W-:Y:S05]  /*5630*/  BSYNC B0 ;  /* 0x0000000000007941 */ /* 0x000fea0003800000 */
.L_x_90:
[----:B------:R2:W4:Y:S01]  /*5640*/  @P0 LDS.128 R92, [R168+UR43+0x200] ;  /* 0x0002002ba85c0984 */ /* 0x0005220008000c00 */
[----:B------:R-:W-:Y:S01]  /*5650*/  UIADD3 UR4, UPT, UPT, UR43, 0x88, URZ ;  /* 0x000000882b047890 */ /* 0x000fe2000fffe0ff */
[----:B------:R-:W-:Y:S02]  /*5660*/  LOP3.LUT R173, R173, 0x1, RZ, 0x3c, !PT ;  /* 0x00000001adad7812 */ /* 0x000fe400078e3cff */
[----:B------:R2:W1:Y:S01]  /*5670*/  @P0 LDS.128 R96, [R178+0x10] ;  /* 0x00001000b2600984 */ /* 0x0004620000000c00 */
[----:B------:R-:W-:Y:S03]  /*5680*/  UPRMT UR4, UR37, 0x654, UR4 ;  /* 0x0000065425047896 */ /* 0x000fe60008000004 */
[----:B------:R2:W1:Y:S04]  /*5690*/  @P0 LDS.128 R88, [R177+0x20] ;  /* 0x00002000b1580984 */ /* 0x0004680000000c00 */
[----:B------:R2:W1:Y:S01]  /*56a0*/  @P0 LDS.128 R84, [R176+0x30] ;  /* 0x00003000b0540984 */ /* 0x0004620000000c00 */
[----:B------:R-:W-:Y:S01]  /*56b0*/  @!PT LDS RZ, [RZ] ;  /* 0x00000000fffff984 */ /* 0x000fe20000000800 */
[----:B------:R-:W-:Y:S01]  /*56c0*/  @!PT LDS RZ, [RZ] ;  /* 0x00000000fffff984 */ /* 0x000fe20000000800 */
[----:B------:R-:W-:Y:S01]  /*56d0*/  @!PT LDS RZ, [RZ] ;  /* 0x00000000fffff984 */ /* 0x000fe20000000800 */
[----:B------:R-:W-:Y:S01]  /*56e0*/  @!PT LDS RZ, [RZ] ;  /* 0x00000000fffff984 */ /* 0x000fe20000000800 */
[----:B------:R5:W-:Y:S06]  /*56f0*/  MEMBAR.ALL.CTA ;  /* 0x0000000000007992 */ /* 0x000bec0000008000 */
[----:B-----5:R-:W5:Y:S02]  /*5700*/  FENCE.VIEW.ASYNC.S ;  /* 0x00000000000073c6 */ /* 0x020f640000000000 */
[----:B-----5:R-:W-:Y:S01]  /*5710*/  SYNCS.ARRIVE.TRANS64.RED.A1T0 RZ, [UR4], RZ ;  /* 0x000000ffffff79a7 */ /* 0x020fe20008100404 */
.L_x_89:
[----:B------:R-:W-:Y:S05]  /*5720*/  BSYNC B1 ;  /* 0x0000000000017941 */ /* 0x000fea0003800000 */
.L_x_88:
[----:B-1----:R-:W-:Y:S04]  /*5730*/  SHF.R.U32.HI R0, RZ, 0x15, R64 ;  /* 0x00000015ff007819 */ /* 0x002fe80000011640 */
[----:B------:R-:W-:Y:S01]  /*5740*/  LOP3.LUT P0, RZ, R0, 0x3, R169, 0x48, !PT ;  /* 0x0000000300ff7812 */ /* 0x000fe200078048a9 */
[----:B------:R-:W-:Y:S01]  /*5750*/  @!UPT UIADD3 URZ, UPT, UPT, URZ, URZ, URZ ;  /* 0x000000fffffff290 */ /* 0x000fe2000fffe0ff */
[----:B------:R-:W-:Y:S11]  /*5760*/  @P4 BRA `(.L_x_93) ;  /* 0x0000000000084947 */ /* 0x000ff60003800000 */
[----:B------:R-:W1:Y:S02]  /*5770*/  SYNCS.PHASECHK.TRANS64.TRYWAIT P1, [R156+URZ+0xc0], R5 ;  /* 0x0000c0059c0075a7 */ /* 0x000e6400080211ff */
[----:B-1----:R-:W-:Y:S05]  /*5780*/  @!P1 BRA `(.L_x_94) ;  /* 0x0000001c00809947 */ /* 0x002fea0003800000 */
.L_x_93:
[----:B------:R-:W-:Y:S05]  /*5790*/  @!P0 BRA `(.L_x_95) ;  /* 0x0000000000408947 */ /* 0x000fea0003800000 */
[----:B------:R-:W1:Y:S01]  /*57a0*/  LDCU.64 UR8, c[0x4][0x70] ;  /* 0x01000e00ff0877ac */ /* 0x000e620008000a00 */
[----:B------:R-:W-:Y:S01]  /*57b0*/  MOV R3, 0x0 ;  /* 0x0000000000037802 */ /* 0x000fe20000000f00 */
[----:B------:R-:W-:Y:S02]  /*57c0*/  HFMA2 R12, -RZ, RZ, 0, 5.9604644775390625e-08 ;  /* 0x00000001ff0c7431 */ /* 0x000fe400000001ff */
[----:B------:R-:W-:Y:S02]  /*57d0*/  IMAD.MOV.U32 R8, RZ, RZ, 0x192 ;  /* 0x00000192ff087424 */ /* 0x000fe400078e00ff */
[----:B------:R-:W-:Y:S01]  /*57e0*/  IMAD.MOV.U32 R13, RZ, RZ, RZ ;  /* 0x000000ffff0d7224 */ /* 0x000fe200078e00ff */
[----:B------:R-:W5:Y:S01]  /*57f0*/  LDCU.64 UR6, c[0x4][0x78] ;  /* 0x01000f00ff0677ac */ /* 0x000f620008000a00 */
[----:B------:R-:W2:Y:S01]  /*5800*/  LDC.64 R2, c[0x4][R3] ;  /* 0x0100000003027b82 */ /* 0x000ea20000000a00 */
[----:B------:R-:W3:Y:S01]  /*5810*/  LDCU.64 UR4, c[0x4][0x10] ;  /* 0x01000200ff0477ac */ /* 0x000ee20008000a00 */
[----:B-1----:R-:W-:Y:S01]  /*5820*/  MOV R5, UR9 ;  /* 0x0000000900057c02 */ /* 0x002fe20008000f00 */
[----:B------:R-:W-:Y:S01]  /*5830*/  IMAD.U32 R4, RZ, RZ, UR8 ;  /* 0x00000008ff047e24 */ /* 0x000fe2000f8e00ff */
[----:B-----5:R-:W-:Y:S01]  /*5840*/  MOV R7, UR7 ;  /* 0x0000000700077c02 */ /* 0x020fe20008000f00 */
[----:B------:R-:W-:Y:S01]  /*5850*/  IMAD.U32 R6, RZ, RZ, UR6 ;  /* 0x00000006ff067e24 */ /* 0x000fe2000f8e00ff */
[----:B---3--:R-:W-:Y:S01]  /*5860*/  MOV R11, UR5 ;  /* 0x00000005000b7c02 */ /* 0x008fe20008000f00 */
[----:B------:R-:W-:Y:S02]  /*5870*/  IMAD.U32 R10, RZ, RZ, UR4 ;  /* 0x00000004ff0a7e24 */ /* 0x000fe4000f8e00ff */
[----:B------:R-:W-:Y:S07]  /*5880*/  LEPC R20, `(.L_x_95) ;  /* 0x000000001014794e */ /* 0x000fee0000000000 */
[----:B--2-4-:R-:W-:Y:S05]  /*5890*/  CALL.ABS.NOINC R2 ;  /* 0x0000000002007343 */ /* 0x014fea0003c00000 */
.L_x_95:
[----:B------:R-:W-:Y:S01]  /*58a0*/  LOP3.LUT P0, RZ, R166, 0x60, RZ, 0xc0, !PT ;  /* 0x00000060a6ff7812 */ /* 0x000fe2000780c0ff */
[----:B------:R-:W-:Y:S05]  /*58b0*/  WARPSYNC.ALL ;  /* 0x0000000000007948 */ /* 0x000fea0003800000 */
[----:B------:R-:W-:Y:S01]  /*58c0*/  R2UR UR4, R64 ;  /* 0x00000000400472ca */ /* 0x000fe200000e0000 */
[----:B------:R-:W-:Y:S01]  /*58d0*/  BSSY.RECONVERGENT B0, `(.L_x_96) ;  /* 0x0000121000007945 */ /* 0x000fe20003800200 */
[-C--:B----4-:R-:W-:Y:S02]  /*58e0*/  F2FP.F16.E5M2.UNPACK_B R82, R92.reuse ;  /* 0x0000005cff52723e */ /* 0x090fe400020004ff */
[----:B------:R-:W-:Y:S02]  /*58f0*/  F2FP.F16.E5M2.UNPACK_B R109, R92.H1 ;  /* 0x0000005cff6d723e */ /* 0x000fe400030004ff */
[-C--:B------:R-:W-:Y:S01]  /*5900*/  F2FP.F16.E5M2.UNPACK_B R107, R93.reuse ;  /* 0x0000005dff6b723e */ /* 0x080fe200020004ff */
[--C-:B------:R-:W-:Y:S01]  /*5910*/  HADD2.F32 R80, -RZ, R82.reuse.H0_H0 ;  /* 0x20000052ff507230 */ /* 0x100fe20000004100 */
[----:B------:R-:W-:Y:S01]  /*5920*/  F2FP.F16.E5M2.UNPACK_B R105, R93.H1 ;  /* 0x0000005dff69723e */ /* 0x000fe200030004ff */
[----:B------:R-:W-:Y:S01]  /*5930*/  HADD2.F32 R82, -RZ, R82.H1_H1 ;  /* 0x30000052ff527230 */ /* 0x000fe20000004100 */
[-C--:B------:R-:W-:Y:S01]  /*5940*/  F2FP.F16.E5M2.UNPACK_B R130, R84.reuse ;  /* 0x00000054ff82723e */ /* 0x080fe200020004ff */
[--C-:B------:R-:W-:Y:S01]  /*5950*/  HADD2.F32 R83, -RZ, R109.reuse.H0_H0 ;  /* 0x2000006dff537230 */ /* 0x100fe20000004100 */
[----:B------:R-:W-:Y:S01]  /*5960*/  F2FP.F16.E5M2.UNPACK_B R132, R84.H1 ;  /* 0x00000054ff84723e */ /* 0x000fe200030004ff */
[----:B------:R-:W3:Y:S01]  /*5970*/  LDTM.x64 R4, tmem[UR4] ;  /* 0x00000004000479ee */ /* 0x000ee20008340000 */
[----:B------:R-:W-:Y:S01]  /*5980*/  NOP ;  /* 0x0000000000007918 */ /* 0x000fe20000000000 */
[----:B------:R-:W-:Y:S01]  /*5990*/  R2UR UR5, R156 ;  /* 0x000000009c0572ca */ /* 0x000fe200000e0000 */
[--C-:B------:R-:W-:Y:S01]  /*59a0*/  HADD2.F32 R129, -RZ, R130.reuse.H0_H0 ;  /* 0x20000082ff817230 */ /* 0x100fe20000004100 */
[----:B------:R-:W-:Y:S01]  /*59b0*/  F2FP.F16.E5M2.UNPACK_B R93, R94 ;  /* 0x0000005eff5d723e */ /* 0x000fe200020004ff */
[----:B------:R-:W-:Y:S01]  /*59c0*/  HADD2.F32 R130, -RZ, R130.H1_H1 ;  /* 0x30000082ff827230 */ /* 0x000fe20000004100 */
[-C--:B------:R-:W-:Y:S01]  /*59d0*/  F2FP.F16.E5M2.UNPACK_B R134, R85.reuse ;  /* 0x00000055ff86723e */ /* 0x080fe200020004ff */
[----:B------:R-:W-:Y:S01]  /*59e0*/  HADD2.F32 R84, -RZ, R109.H1_H1 ;  /* 0x3000006dff547230 */ /* 0x000fe20000004100 */
[----:B------:R-:W-:Y:S01]  /*59f0*/  F2FP.F16.E5M2.UNPACK_B R136, R85.H1 ;  /* 0x00000055ff88723e */ /* 0x000fe200030004ff */
[--C-:B------:R-:W-:Y:S01]  /*5a00*/  HADD2.F32 R85, -RZ, R107.reuse.H0_H0 ;  /* 0x2000006bff557230 */ /* 0x100fe20000004100 */
[-C--:B------:R-:W-:Y:S01]  /*5a10*/  F2FP.F16.E5M2.UNPACK_B R138, R86.reuse ;  /* 0x00000056ff8a723e */ /* 0x080fe200020004ff */
[--C-:B------:R-:W-:Y:S01]  /*5a20*/  HADD2.F32 R133, -RZ, R134.reuse.H0_H0 ;  /* 0x20000086ff857230 */ /* 0x100fe20000004100 */
[----:B------:R-:W-:Y:S01]  /*5a30*/  F2FP.F16.E5M2.UNPACK_B R140, R86.H1 ;  /* 0x00000056ff8c723e */ /* 0x000fe200030004ff */
[----:B------:R-:W-:Y:S01]  /*5a40*/  HADD2.F32 R86, -RZ, R107.H1_H1 ;  /* 0x3000006bff567230 */ /* 0x000fe20000004100 */
[----:B------:R-:W-:Y:S01]  /*5a50*/  F2FP.F16.E5M2.UNPACK_B R142, R87 ;  /* 0x00000057ff8e723e */ /* 0x000fe200020004ff */
[----:B------:R-:W-:Y:S01]  /*5a60*/  UIADD3 UR5, UPT, UPT, UR5, 0xe0, URZ ;  /* 0x000000e005057890 */ /* 0x000fe2000fffe0ff */
[----:B------:R-:W-:Y:S01]  /*5a70*/  HADD2.F32 R134, -RZ, R134.H1_H1 ;  /* 0x30000086ff867230 */ /* 0x000fe20000004100 */
[----:B------:R-:W-:Y:S01]  /*5a80*/  F2FP.F16.E5M2.UNPACK_B R114, R88 ;  /* 0x00000058ff72723e */ /* 0x000fe200020004ff */
[--C-:B------:R-:W-:Y:S01]  /*5a90*/  HADD2.F32 R137, -RZ, R138.reuse.H0_H0 ;  /* 0x2000008aff897230 */ /* 0x100fe20000004100 */
[----:B------:R-:W-:Y:S01]  /*5aa0*/  UPRMT UR5, UR37, 0x654, UR5 ;  /* 0x0000065425057896 */ /* 0x000fe20008000005 */
[----:B------:R-:W-:Y:S01]  /*5ab0*/  HADD2.F32 R138, -RZ, R138.H1_H1 ;  /* 0x3000008aff8a7230 */ /* 0x000fe20000004100 */
[-C--:B------:R-:W-:Y:S01]  /*5ac0*/  F2FP.F16.E5M2.UNPACK_B R118, R89.reuse ;  /* 0x00000059ff76723e */ /* 0x080fe200020004ff */
[--C-:B------:R-:W-:Y:S01]  /*5ad0*/  HADD2.F32 R113, -RZ, R114.reuse.H0_H0 ;  /* 0x20000072ff717230 */ /* 0x100fe20000004100 */
[----:B------:R-:W-:Y:S01]  /*5ae0*/  F2FP.F16.E5M2.UNPACK_B R120, R89.H1 ;  /* 0x00000059ff78723e */ /* 0x000fe200030004ff */
[C---:B---3--:R-:W-:Y:S01]  /*5af0*/  FMUL R4, R78.reuse, R4 ;  /* 0x000000044e047220 */ /* 0x048fe20000400000 */
[C---:B------:R-:W-:Y:S01]  /*5b00*/  FMUL R5, R78.reuse, R5 ;  /* 0x000000054e057220 */ /* 0x040fe20000400000 */
[C---:B------:R-:W-:Y:S01]  /*5b10*/  FMUL R8, R78.reuse, R8 ;  /* 0x000000084e087220 */ /* 0x040fe20000400000 */
[C---:B------:R-:W-:Y:S01]  /*5b20*/  FMUL R9, R78.reuse, R9 ;  /* 0x000000094e097220 */ /* 0x040fe20000400000 */
[----:B------:R-:W-:Y:S01]  /*5b30*/  SYNCS.ARRIVE.TRANS64.RED.A1T0 RZ, [UR5], RZ ;  /* 0x000000ffffff79a7 */ /* 0x000fe20008100405 */
[C---:B------:R-:W-:Y:S01]  /*5b40*/  FFMA R4, R81.reuse, R80, R4 ;  /* 0x0000005051047223 */ /* 0x040fe20000000004 */
[C---:B------:R-:W-:Y:S01]  /*5b50*/  FFMA R5, R81.reuse, R82, R5 ;  /* 0x0000005251057223 */ /* 0x040fe20000000005 */
[----:B------:R-:W-:Y:S02]  /*5b60*/  HADD2.F32 R89, -RZ, R93.H0_H0 ;  /* 0x2000005dff597230 */ /* 0x000fe40000004100 */
[C---:B------:R-:W-:Y:S01]  /*5b70*/  FMUL R12, R78.reuse, R12 ;  /* 0x0000000c4e0c7220 */ /* 0x040fe20000400000 */
        /* <DEDUP_REMOVED lines=11> */
[----:B------:R-:W-:Y:S02]  /*5c30*/  HADD2.F32 R114, -RZ, R114.H1_H1 ;  /* 0x30000072ff727230 */ /* 0x000fe40000004100 */
[C---:B------:R-:W-:Y:S01]  /*5c40*/  FMUL R32, R78.reuse, R36 ;  /* 0x000000244e207220 */ /* 0x040fe20000400000 */
[C---:B------:R-:W-:Y:S01]  /*5c50*/  FMUL R33, R78.reuse, R37 ;  /* 0x000000254e217220 */ /* 0x040fe20000400000 */
[--C-:B------:R-:W-:Y:S02]  /*5c60*/  HADD2.F32 R117, -RZ, R118.reuse.H0_H0 ;  /* 0x20000076ff757230 */ /* 0x100fe40000004100 */
[C---:B------:R-:W-:Y:S01]  /*5c70*/  FMUL R36, R78.reuse, R40 ;  /* 0x000000284e247220 */ /* 0x040fe20000400000 */
[----:B------:R-:W-:Y:S02]  /*5c80*/  HADD2.F32 R118, -RZ, R118.H1_H1 ;  /* 0x30000076ff767230 */ /* 0x000fe40000004100 */
        /* <DEDUP_REMOVED lines=8> */
[----:B------:R-:W-:Y:S01]  /*5d10*/  F2FP.F16.E5M2.UNPACK_B R92, R94.H1 ;  /* 0x0000005eff5c723e */ /* 0x000fe200030004ff */
[C---:B------:R-:W-:Y:S01]  /*5d20*/  FMUL R53, R78.reuse, R57 ;  /* 0x000000394e357220 */ /* 0x040fe20000400000 */
[C---:B------:R-:W-:Y:S01]  /*5d30*/  FMUL R56, R78.reuse, R60 ;  /* 0x0000003c4e387220 */ /* 0x040fe20000400000 */
[----:B------:R-:W-:Y:S01]  /*5d40*/  F2FP.F16.E5M2.UNPACK_B R141, R87.H1 ;  /* 0x00000057ff8d723e */ /* 0x000fe200030004ff */
[C---:B------:R-:W-:Y:S01]  /*5d50*/  FMUL R57, R78.reuse, R61 ;  /* 0x0000003d4e397220 */ /* 0x040fe20000400000 */
[----:B------:R-:W-:Y:S02]  /*5d60*/  HADD2.F32 R80, -RZ, R142.H1_H1 ;  /* 0x3000008eff507230 */ /* 0x000fe40000004100 */
[C---:B------:R-:W-:Y:S01]  /*5d70*/  FMUL R60, R78.reuse, R64 ;  /* 0x000000404e3c7220 */ /* 0x040fe20000400000 */
[----:B------:R-:W-:Y:S01]  /*5d80*/  F2FP.F16.E5M2.UNPACK_B R116, R88.H1 ;  /* 0x00000058ff74723e */ /* 0x000fe200030004ff */
[C---:B------:R-:W-:Y:S01]  /*5d90*/  FMUL R61, R78.reuse, R65 ;  /* 0x000000414e3d7220 */ /* 0x040fe20000400000 */
[C---:B------:R-:W-:Y:S01]  /*5da0*/  FMUL R6, R78.reuse, R6 ;  /* 0x000000064e067220 */ /* 0x040fe20000400000 */
[----:B------:R-:W-:Y:S01]  /*5db0*/  F2FP.F16.E5M2.UNPACK_B R94, R95 ;  /* 0x0000005fff5e723e */ /* 0x000fe200020004ff */
[C---:B------:R-:W-:Y:S01]  /*5dc0*/  FMUL R7, R78.reuse, R7 ;  /* 0x000000074e077220 */ /* 0x040fe20000400000 */
[--C-:B------:R-:W-:Y:S02]  /*5dd0*/  HADD2.F32 R87, -RZ, R105.reuse.H0_H0 ;  /* 0x20000069ff577230 */ /* 0x100fe40000004100 */
[C---:B------:R-:W-:Y:S01]  /*5de0*/  FFMA R6, R81.reuse, R83, R6 ;  /* 0x0000005351067223 */ /* 0x040fe20000000006 */
[----:B------:R-:W-:Y:S01]  /*5df0*/  F2FP.F16.E5M2.UNPACK_B R122, R90 ;  /* 0x0000005aff7a723e */ /* 0x000fe200020004ff */
[C---:B------:R-:W-:Y:S01]  /*5e00*/  FFMA R7, R81.reuse, R84, R7 ;  /* 0x0000005451077223 */ /* 0x040fe20000000007 */
[C---:B------:R-:W-:Y:S01]  /*5e10*/  FFMA R8, R81.reuse, R85, R8 ;  /* 0x0000005551087223 */ /* 0x040fe20000000008 */
[----:B------:R-:W-:Y:S01]  /*5e20*/  F2FP.F16.E5M2.UNPACK_B R124, R90.H1 ;  /* 0x0000005aff7c723e */ /* 0x000fe200030004ff */
[----:B------:R-:W-:Y:S02]  /*5e30*/  HADD2.F32 R88, -RZ, R105.H1_H1 ;  /* 0x30000069ff587230 */ /* 0x000fe40000004100 */
[----:B------:R-:W-:Y:S01]  /*5e40*/  FFMA R9, R81, R86, R9 ;  /* 0x0000005651097223 */ /* 0x000fe20000000009 */
[----:B------:R-:W-:Y:S01]  /*5e50*/  F2FP.SATFINITE.E5M2.F32.PACK_AB_MERGE_C R156, R7, R6, RZ ;  /* 0x00000006079c723e */ /* 0x000fe200048060ff */
[----:B------:R-:W-:Y:S02]  /*5e60*/  HADD2.F32 R90, -RZ, R93.H1_H1 ;  /* 0x3000005dff5a7230 */ /* 0x000fe40000004100 */
[C---:B------:R-:W-:Y:S01]  /*5e70*/  FMUL R10, R78.reuse, R10 ;  /* 0x0000000a4e0a7220 */ /* 0x040fe20000400000 */
[--C-:B------:R-:W-:Y:S01]  /*5e80*/  HADD2.F32 R93, -RZ, R94.reuse.H0_H0 ;  /* 0x2000005eff5d7230 */ /* 0x100fe20000004100 */
[----:B------:R-:W-:Y:S01]  /*5e90*/  F2FP.SATFINITE.E5M2.F32.PACK_AB_MERGE_C R156, R5, R4, R156 ;  /* 0x00000004059c723e */ /* 0x000fe2000480609c */
[----:B------:R-:W-:Y:S02]  /*5ea0*/  HADD2.F32 R94, -RZ, R94.H1_H1 ;  /* 0x3000005eff5e7230 */ /* 0x000fe40000004100 */
[C---:B------:R-:W-:Y:S01]  /*5eb0*/  FFMA R10, R81.reuse, R87, R10 ;  /* 0x00000057510a7223 */ /* 0x040fe2000000000a */
[--C-:B------:R-:W-:Y:S02]  /*5ec0*/  HADD2.F32 R121, -RZ, R122.reuse.H0_H0 ;  /* 0x2000007aff797230 */ /* 0x100fe40000004100 */
[C---:B------:R-:W-:Y:S01]  /*5ed0*/  FMUL R11, R78.reuse, R11 ;  /* 0x0000000b4e0b7220 */ /* 0x040fe20000400000 */
[----:B------:R-:W-:Y:S01]  /*5ee0*/  F2FP.F16.E5M2.UNPACK_B R126, R91 ;  /* 0x0000005bff7e723e */ /* 0x000fe200020004ff */
[----:B------:R-:W-:Y:S01]  /*5ef0*/  HADD2.F32 R122, -RZ, R122.H1_H1 ;  /* 0x3000007aff7a7230 */ /* 0x000fe20000004100 */
[----:B------:R-:W-:Y:S01]  /*5f00*/  F2FP.F16.E5M2.UNPACK_B R103, R95.H1 ;  /* 0x0000005fff67723e */ /* 0x000fe200030004ff */
[C---:B------:R-:W-:Y:S01]  /*5f10*/  FFMA R11, R81.reuse, R88, R11 ;  /* 0x00000058510b7223 */ /* 0x040fe2000000000b */
[----:B------:R-:W-:Y:S01]  /*5f20*/  F2FP.F16.E5M2.UNPACK_B R128, R91.H1 ;  /* 0x0000005bff80723e */ /* 0x000fe200030004ff */
[----:B------:R-:W-:Y:S02]  /*5f30*/  HADD2.F32 R91, -RZ, R92.H0_H0 ;  /* 0x2000005cff5b7230 */ /* 0x000fe40000004100 */
[C---:B------:R-:W-:Y:S01]  /*5f40*/  FFMA R12, R81.reuse, R89, R12 ;  /* 0x00000059510c7223 */ /* 0x040fe2000000000c */
[----:B------:R-:W-:Y:S01]  /*5f50*/  FFMA R13, R81, R90, R13 ;  /* 0x0000005a510d7223 */ /* 0x000fe2000000000d */
[----:B------:R-:W-:Y:S01]  /*5f60*/  F2FP.SATFINITE.E5M2.F32.PACK_AB_MERGE_C R157, R11, R10, RZ ;  /* 0x0000000a0b9d723e */ /* 0x000fe200048060ff */
[--C-:B------:R-:W-:Y:S01]  /*5f70*/  HADD2.F32 R125, -RZ, R126.reuse.H0_H0 ;  /* 0x2000007eff7d7230 */ /* 0x100fe20000004100 */
[----:B------:R-:W-:Y:S01]  /*5f80*/  F2FP.F16.E5M2.UNPACK_B R101, R96 ;  /* 0x00000060ff65723e */ /* 0x000fe200020004ff */
[----:B------:R-:W-:Y:S01]  /*5f90*/  HADD2.F32 R126, -RZ, R126.H1_H1 ;  /* 0x3000007eff7e7230 */ /* 0x000fe20000004100 */
[----:B------:R-:W-:Y:S01]  /*5fa0*/  F2FP.SATFINITE.E5M2.F32.PACK_AB_MERGE_C R157, R9, R8, R157 ;  /* 0x00000008099d723e */ /* 0x000fe2000480609d */
[----:B------:R-:W-:Y:S02]  /*5fb0*/  HADD2.F32 R83, -RZ, R142.H0_H0 ;  /* 0x2000008eff537230 */ /* 0x000fe40000004100 */
[C---:B------:R-:W-:Y:S01]  /*5fc0*/  FMUL R14, R78.reuse, R14 ;  /* 0x0000000e4e0e7220 */ /* 0x040fe20000400000 */
[----:B------:R-:W-:Y:S02]  /*5fd0*/  HADD2.F32 R92, -RZ, R92.H1_H1 ;  /* 0x3000005cff5c7230 */ /* 0x000fe40000004100 */
[C---:B------:R-:W-:Y:S01]  /*5fe0*/  FMUL R15, R78.reuse, R15 ;  /* 0x0000000f4e0f7220 */ /* 0x040fe20000400000 */
[----:B------:R-:W-:Y:S01]  /*5ff0*/  F2FP.F16.E5M2.UNPACK_B R100, R96.H1 ;  /* 0x00000060ff64723e */ /* 0x000fe200030004ff */
[--C-:B------:R-:W-:Y:S02]  /*6000*/  HADD2.F32 R95, -RZ, R103.reuse.H0_H0 ;  /* 0x20000067ff5f7230 */ /* 0x100fe40000004100 */
[C---:B------:R-:W-:Y:S01]  /*6010*/  FFMA R14, R81.reuse, R91, R14 ;  /* 0x0000005b510e7223 */ /* 0x040fe2000000000e */
[C---:B------:R-:W-:Y:S01]  /*6020*/  FFMA R15, R81.reuse, R92, R15 ;  /* 0x0000005c510f7223 */ /* 0x040fe2000000000f */
[C---:B------:R-:W-:Y:S01]  /*6030*/  FFMA R16, R81.reuse, R93, R16 ;  /* 0x0000005d51107223 */ /* 0x040fe20000000010 */
[----:B------:R-:W-:Y:S01]  /*6040*/  FFMA R17, R81, R94, R17 ;  /* 0x0000005e51117223 */ /* 0x000fe20000000011 */
[-C--:B------:R-:W-:Y:S01]  /*6050*/  F2FP.F16.E5M2.UNPACK_B R102, R97.reuse ;  /* 0x00000061ff66723e */ /* 0x080fe200020004ff */
[----:B------:R-:W-:Y:S01]  /*6060*/  HADD2.F32 R96, -RZ, R103.H1_H1 ;  /* 0x30000067ff607230 */ /* 0x000fe20000004100 */
[----:B------:R-:W-:Y:S01]  /*6070*/  F2FP.SATFINITE.E5M2.F32.PACK_AB_MERGE_C R158, R15, R14, RZ ;  /* 0x0000000e0f9e723e */ /* 0x000fe200048060ff */
[C---:B------:R-:W-:Y:S01]  /*6080*/  FMUL R18, R78.reuse, R18 ;  /* 0x000000124e127220 */ /* 0x040fe20000400000 */
[----:B------:R-:W-:Y:S01]  /*6090*/  F2FP.F16.E5M2.UNPACK_B R104, R97.H1 ;  /* 0x00000061ff68723e */ /* 0x000fe200030004ff */
[--C-:B------:R-:W-:Y:S01]  /*60a0*/  HADD2.F32 R97, -RZ, R101.reuse.H0_H0 ;  /* 0x20000065ff617230 */ /* 0x100fe20000004100 */
[----:B------:R-:W-:Y:S01]  /*60b0*/  F2FP.SATFINITE.E5M2.F32.PACK_AB_MERGE_C R158, R13, R12, R158 ;  /* 0x0000000c0d9e723e */ /* 0x000fe2000480609e */
[C---:B------:R-:W-:Y:S01]  /*60c0*/  FFMA R18, R81.reuse, R95, R18 ;  /* 0x0000005f51127223 */ /* 0x040fe20000000012 */
[----:B------:R-:W-:Y:S01]  /*60d0*/  F2FP.F16.E5M2.UNPACK_B R110, R99 ;  /* 0x00000063ff6e723e */ /* 0x000fe200020004ff */
[C---:B------:R-:W-:Y:S01]  /*60e0*/  FMUL R19, R78.reuse, R19 ;  /* 0x000000134e137220 */ /* 0x040fe20000400000 */
[----:B------:R-:W-:Y:S01]  /*60f0*/  F2FP.F16.E5M2.UNPACK_B R112, R99.H1 ;  /* 0x00000063ff70723e */ /* 0x000fe200030004ff */
[----:B------:R-:W-:Y:S01]  /*6100*/  HADD2.F32 R99, -RZ, R101.H1_H1 ;  /* 0x30000065ff637230 */ /* 0x000fe20000004100 */
[-C--:B------:R-:W-:Y:S01]  /*6110*/  F2FP.F16.E5M2.UNPACK_B R106, R98.reuse ;  /* 0x00000062ff6a723e */ /* 0x080fe200020004ff */
[----:B------:R-:W-:Y:S01]  /*6120*/  HADD2.F32 R101, -RZ, R102.H0_H0 ;  /* 0x20000066ff657230 */ /* 0x000fe20000004100 */
[----:B------:R-:W-:Y:S01]  /*6130*/  F2FP.F16.E5M2.UNPACK_B R108, R98.H1 ;  /* 0x00000062ff6c723e */ /* 0x000fe200030004ff */
[----:B------:R-:W-:Y:S02]  /*6140*/  HADD2.F32 R98, -RZ, R100.H0_H0 ;  /* 0x20000064ff627230 */ /* 0x000fe40000004100 */
[C---:B------:R-:W-:Y:S01]  /*6150*/  FFMA R19, R81.reuse, R96, R19 ;  /* 0x0000006051137223 */ /* 0x040fe20000000013 */
[C---:B------:R-:W-:Y:S01]  /*6160*/  FFMA R0, R81.reuse, R97, R0 ;  /* 0x0000006151007223 */ /* 0x040fe20000000000 */
[----:B------:R-:W-:Y:S01]  /*6170*/  FFMA R2, R81, R99, R2 ;  /* 0x0000006351027223 */ /* 0x000fe20000000002 */
[----:B------:R-:W-:Y:S02]  /*6180*/  HADD2.F32 R102, -RZ, R102.H1_H1 ;  /* 0x30000066ff667230 */ /* 0x000fe40000004100 */
[C---:B------:R-:W-:Y:S01]  /*6190*/  FMUL R3, R78.reuse, R22 ;  /* 0x000000164e037220 */ /* 0x040fe20000400000 */
[----:B------:R-:W-:Y:S01]  /*61a0*/  HADD2.F32 R100, -RZ, R100.H1_H1 ;  /* 0x30000064ff647230 */ /* 0x000fe20000004100 */
[----:B------:R-:W-:Y:S01]  /*61b0*/  F2FP.SATFINITE.E5M2.F32.PACK_AB_MERGE_C R159, R19, R18, RZ ;  /* 0x00000012139f723e */ /* 0x000fe200048060ff */
[--C-:B------:R-:W-:Y:S02]  /*61c0*/  HADD2.F32 R105, -RZ, R106.reuse.H0_H0 ;  /* 0x2000006aff697230 */ /* 0x100fe40000004100 */
[----:B------:R-:W-:Y:S01]  /*61d0*/  FFMA R3, R81, R98, R3 ;  /* 0x0000006251037223 */ /* 0x000fe20000000003 */
[----:B------:R-:W-:Y:S01]  /*61e0*/  HADD2.F32 R106, -RZ, R106.H1_H1 ;  /* 0x3000006aff6a7230 */ /* 0x000fe20000004100 */
[----:B------:R-:W-:Y:S01]  /*61f0*/  F2FP.SATFINITE.E5M2.F32.PACK_AB_MERGE_C R159, R17, R16, R159 ;  /* 0x00000010119f723e */ /* 0x000fe2000480609f */
[----:B------:R-:W-:Y:S02]  /*6200*/  HADD2.F32 R109, -RZ, R110.H0_H0 ;  /* 0x2000006eff6d7230 */ /* 0x000fe40000004100 */
[C---:B------:R-:W-:Y:S01]  /*6210*/  FMUL R23, R78.reuse, R23 ;  /* 0x000000174e177220 */ /* 0x040fe20000400000 */
[--C-:B------:R-:W-:Y:S02]  /*6220*/  HADD2.F32 R103, -RZ, R104.reuse.H0_H0 ;  /* 0x20000068ff677230 */ /* 0x100fe40000004100 */
[C---:B------:R-:W-:Y:S01]  /*6230*/  FMUL R22, R78.reuse, R26 ;  /* 0x0000001a4e167220 */ /* 0x040fe20000400000 */
[----:B------:R-:W-:Y:S01]  /*6240*/  HADD2.F32 R104, -RZ, R104.H1_H1 ;  /* 0x30000068ff687230 */ /* 0x000fe20000004100 */
[----:B------:R1:W-:Y:S01]  /*6250*/  STS.128 [R168+UR43+0x2200], R156 ;  /* 0x0022009ca8007988 */ /* 0x0003e20008000c2b */
[C---:B------:R-:W-:Y:S01]  /*6260*/  FFMA R23, R81.reuse, R100, R23 ;  /* 0x0000006451177223 */ /* 0x040fe20000000017 */
[C---:B------:R-:W-:Y:S01]  /*6270*/  FFMA R20, R81.reuse, R101, R20 ;  /* 0x0000006551147223 */ /* 0x040fe20000000014 */
[C---:B------:R-:W-:Y:S01]  /*6280*/  FFMA R21, R81.reuse, R102, R21 ;  /* 0x0000006651157223 */ /* 0x040fe20000000015 */
[----:B------:R-:W-:Y:S01]  /*6290*/  FFMA R22, R81, R103, R22 ;  /* 0x0000006751167223 */ /* 0x000fe20000000016 */
[----:B------:R-:W-:Y:S01]  /*62a0*/  HADD2.F32 R110, -RZ, R110.H1_H1 ;  /* 0x3000006eff6e7230 */ /* 0x000fe20000004100 */
[----:B------:R-:W-:Y:S01]  /*62b0*/  F2FP.SATFINITE.E5M2.F32.PACK_AB_MERGE_C R161, R23, R3, RZ ;  /* 0x0000000317a1723e */ /* 0x000fe200048060ff */
[C---:B------:R-:W-:Y:S01]  /*62c0*/  FMUL R27, R78.reuse, R27 ;  /* 0x0000001b4e1b7220 */ /* 0x040fe20000400000 */
[--C-:B------:R-:W-:Y:S02]  /*62d0*/  HADD2.F32 R107, -RZ, R108.reuse.H0_H0 ;  /* 0x2000006cff6b7230 */ /* 0x100fe40000004100 */
[----:B------:R-:W-:Y:S01]  /*62e0*/  FMUL R26, R78, R30 ;  /* 0x0000001e4e1a7220 */ /* 0x000fe20000400000 */
[----:B------:R-:W-:Y:S01]  /*62f0*/  HADD2.F32 R108, -RZ, R108.H1_H1 ;  /* 0x3000006cff6c7230 */ /* 0x000fe20000004100 */
[----:B------:R-:W-:Y:S01]  /*6300*/  F2FP.SATFINITE.E5M2.F32.PACK_AB_MERGE_C R160, R2, R0, R161 ;  /* 0x0000000002a0723e */ /* 0x000fe200048060a1 */
[C---:B------:R-:W-:Y:S01]  /*6310*/  FFMA R27, R81.reuse, R104, R27 ;  /* 0x00000068511b7223 */ /* 0x040fe2000000001b */
[C---:B------:R-:W-:Y:S01]  /*6320*/  FFMA R24, R81.reuse, R105, R24 ;  /* 0x0000006951187223 */ /* 0x040fe20000000018 */
[C---:B------:R-:W-:Y:S01]  /*6330*/  FFMA R25, R81.reuse, R106, R25 ;  /* 0x0000006a51197223 */ /* 0x040fe20000000019 */
[----:B------:R-:W-:Y:S01]  /*6340*/  FFMA R26, R81, R107, R26 ;  /* 0x0000006b511a7223 */ /* 0x000fe2000000001a */
[C---:B------:R-:W-:Y:S01]  /*6350*/  FMUL R31, R78.reuse, R31 ;  /* 0x0000001f4e1f7220 */ /* 0x040fe20000400000 */
[--C-:B------:R-:W-:Y:S01]  /*6360*/  HADD2.F32 R111, -RZ, R112.reuse.H0_H0 ;  /* 0x20000070ff6f7230 */ /* 0x100fe20000004100 */
[----:B------:R-:W-:Y:S01]  /*6370*/  F2FP.SATFINITE.E5M2.F32.PACK_AB_MERGE_C R162, R27, R22, RZ ;  /* 0x000000161ba2723e */ /* 0x000fe200048060ff */
[----:B------:R-:W-:Y:S02]  /*6380*/  HADD2.F32 R112, -RZ, R112.H1_H1 ;  /* 0x30000070ff707230 */ /* 0x000fe40000004100 */
[C---:B------:R-:W-:Y:S01]  /*6390*/  FFMA R31, R81.reuse, R108, R31 ;  /* 0x0000006c511f7223 */ /* 0x040fe2000000001f */
[----:B------:R-:W-:Y:S01]  /*63a0*/  FFMA R28, R81, R109, R28 ;  /* 0x0000006d511c7223 */ /* 0x000fe2000000001c */
[----:B------:R-:W-:Y:S01]  /*63b0*/  F2FP.SATFINITE.E5M2.F32.PACK_AB_MERGE_C R161, R21, R20, R162 ;  /* 0x0000001415a1723e */ /* 0x000fe200048060a2 */
[----:B------:R-:W-:Y:S01]  /*63c0*/  FFMA R29, R81, R110, R29 ;  /* 0x0000006e511d7223 */ /* 0x000fe2000000001d */
[C---:B------:R-:W-:Y:S01]  /*63d0*/  FMUL R30, R78.reuse, R34 ;  /* 0x000000224e1e7220 */ /* 0x040fe20000400000 */
[----:B------:R-:W-:Y:S01]  /*63e0*/  F2FP.SATFINITE.E5M2.F32.PACK_AB_MERGE_C R163, R31, R26, RZ ;  /* 0x0000001a1fa3723e */ /* 0x000fe200048060ff */
[C---:B------:R-:W-:Y:S01]  /*63f0*/  FMUL R35, R78.reuse, R35 ;  /* 0x000000234e237220 */ /* 0x040fe20000400000 */
[--C-:B------:R-:W-:Y:S02]  /*6400*/  HADD2.F32 R115, -RZ, R116.reuse.H0_H0 ;  /* 0x20000074ff737230 */ /* 0x100fe40000004100 */
[----:B------:R-:W-:Y:S01]  /*6410*/  FFMA R30, R81, R111, R30 ;  /* 0x0000006f511e7223 */ /* 0x000fe2000000001e */
[----:B------:R-:W-:Y:S01]  /*6420*/  F2FP.SATFINITE.E5M2.F32.PACK_AB_MERGE_C R162, R25, R24, R163 ;  /* 0x0000001819a2723e */ /* 0x000fe200048060a3 */
[C---:B------:R-:W-:Y:S01]  /*6430*/  FFMA R35, R81.reuse, R112, R35 ;  /* 0x0000007051237223 */ /* 0x040fe20000000023 */
[C---:B------:R-:W-:Y:S01]  /*6440*/  FFMA R32, R81.reuse, R113, R32 ;  /* 0x0000007151207223 */ /* 0x040fe20000000020 */
[----:B------:R-:W-:Y:S01]  /*6450*/  FFMA R33, R81, R114, R33 ;  /* 0x0000007251217223 */ /* 0x000fe20000000021 */
[----:B------:R-:W-:Y:S02]  /*6460*/  HADD2.F32 R116, -RZ, R116.H1_H1 ;  /* 0x30000074ff747230 */ /* 0x000fe40000004100 */
        /* <DEDUP_REMOVED lines=9> */
[----:B------:R-:W-:Y:S01]  /*6500*/  HADD2.F32 R120, -RZ, R120.H1_H1 ;  /* 0x30000078ff787230 */ /* 0x000fe20000004100 */
[----:B------:R1:W-:Y:S01]  /*6510*/  STS.128 [R178+0x2010], R160 ;  /* 0x002010a0b2007388 */ /* 0x0003e20000000c00 */
[----:B------:R-:W-:Y:S01]  /*6520*/  F2FP.SATFINITE.E5M2.F32.PACK_AB_MERGE_C R184, R39, R34, RZ ;  /* 0x0000002227b8723e */ /* 0x000fe200048060ff */
[C---:B------:R-:W-:Y:S01]  /*6530*/  FMUL R38, R78.reuse, R42 ;  /* 0x0000002a4e267220 */ /* 0x040fe20000400000 */
[C---:B------:R-:W-:Y:S01]  /*6540*/  FMUL R43, R78.reuse, R43 ;  /* 0x0000002b4e2b7220 */ /* 0x040fe20000400000 */
[--C-:B------:R-:W-:Y:S01]  /*6550*/  HADD2.F32 R123, -RZ, R124.reuse.H0_H0 ;  /* 0x2000007cff7b7230 */ /* 0x100fe20000004100 */
[----:B------:R-:W-:Y:S01]  /*6560*/  F2FP.SATFINITE.E5M2.F32.PACK_AB_MERGE_C R184, R33, R32, R184 ;  /* 0x0000002021b8723e */ /* 0x000fe200048060b8 */
[C---:B------:R-:W-:Y:S01]  /*6570*/  FFMA R38, R81.reuse, R119, R38 ;  /* 0x0000007751267223 */ /* 0x040fe20000000026 */
        /* <DEDUP_REMOVED lines=12> */
[C---:B------:R-:W-:Y:S01]  /*6640*/  FFMA R45, R81.reuse, R126, R45 ;  /* 0x0000007e512d7223 */ /* 0x040fe2000000002d */
[----:B------:R-:W-:Y:S02]  /*6650*/  HADD2.F32 R128, -RZ, R128.H1_H1 ;  /* 0x30000080ff807230 */ /* 0x000fe40000004100 */
[C---:B------:R-:W-:Y:S01]  /*6660*/  FMUL R46, R78.reuse, R50 ;  /* 0x000000324e2e7220 */ /* 0x040fe20000400000 */
[C---:B------:R-:W-:Y:S01]  /*6670*/  FMUL R51, R78.reuse, R51 ;  /* 0x000000334e337220 */ /* 0x040fe20000400000 */
[--C-:B------:R-:W-:Y:S02]  /*6680*/  HADD2.F32 R131, -RZ, R132.reuse.H0_H0 ;  /* 0x20000084ff837230 */ /* 0x100fe40000004100 */
[C---:B------:R-:W-:Y:S01]  /*6690*/  FMUL R50, R78.reuse, R54 ;  /* 0x000000364e327220 */ /* 0x040fe20000400000 */
[C---:B------:R-:W-:Y:S01]  /*66a0*/  FFMA R46, R81.reuse, R127, R46 ;  /* 0x0000007f512e7223 */ /* 0x040fe2000000002e */
[----:B------:R-:W-:Y:S02]  /*66b0*/  HADD2.F32 R132, -RZ, R132.H1_H1 ;  /* 0x30000084ff847230 */ /* 0x000fe40000004100 */
[C---:B------:R-:W-:Y:S01]  /*66c0*/  FFMA R51, R81.reuse, R128, R51 ;  /* 0x0000008051337223 */ /* 0x040fe20000000033 */
[C---:B------:R-:W-:Y:S01]  /*66d0*/  FMUL R55, R78.reuse, R55 ;  /* 0x000000374e377220 */ /* 0x040fe20000400000 */
[C---:B------:R-:W-:Y:S01]  /*66e0*/  FFMA R48, R81.reuse, R129, R48 ;  /* 0x0000008151307223 */ /* 0x040fe20000000030 */
[C---:B------:R-:W-:Y:S01]  /*66f0*/  FFMA R49, R81.reuse, R130, R49 ;  /* 0x0000008251317223 */ /* 0x040fe20000000031 */
[--C-:B------:R-:W-:Y:S02]  /*6700*/  HADD2.F32 R135, -RZ, R136.reuse.H0_H0 ;  /* 0x20000088ff877230 */ /* 0x100fe40000004100 */
[C---:B------:R-:W-:Y:S01]  /*6710*/  FFMA R50, R81.reuse, R131, R50 ;  /* 0x0000008351327223 */ /* 0x040fe20000000032 */
[----:B------:R-:W-:Y:S02]  /*6720*/  HADD2.F32 R136, -RZ, R136.H1_H1 ;  /* 0x30000088ff887230 */ /* 0x000fe40000004100 */
[C---:B------:R-:W-:Y:S01]  /*6730*/  FMUL R54, R78.reuse, R58 ;  /* 0x0000003a4e367220 */ /* 0x040fe20000400000 */
        /* <DEDUP_REMOVED lines=16> */
[----:B------:R-:W-:Y:S01]  /*6840*/  FFMA R63, R81, R140, R63 ;  /* 0x0000008c513f7223 */ /* 0x000fe2000000003f */
[----:B------:R-:W-:Y:S01]  /*6850*/  FMUL R67, R78, R67 ;  /* 0x000000434e437220 */ /* 0x000fe20000400000 */
[----:B------:R-:W-:Y:S01]  /*6860*/  F2FP.SATFINITE.E5M2.F32.PACK_AB_MERGE_C R186, R47, R42, RZ ;  /* 0x0000002a2fba723e */ /* 0x000fe200048060ff */
[----:B------:R-:W-:Y:S01]  /*6870*/  FFMA R60, R81, R83, R60 ;  /* 0x00000053513c7223 */ /* 0x000fe2000000003c */
[----:B------:R-:W-:Y:S01]  /*6880*/  F2FP.SATFINITE.E5M2.F32.PACK_AB_MERGE_C R187, R51, R46, RZ ;  /* 0x0000002e33bb723e */ /* 0x000fe200048060ff */
[C---:B------:R-:W-:Y:S01]  /*6890*/  FFMA R61, R81.reuse, R80, R61 ;  /* 0x00000050513d7223 */ /* 0x040fe2000000003d */
[C---:B------:R-:W-:Y:S01]  /*68a0*/  FFMA R62, R81.reuse, R85, R62 ;  /* 0x00000055513e7223 */ /* 0x040fe2000000003e */
[----:B------:R-:W-:Y:S01]  /*68b0*/  FFMA R67, R81, R82, R67 ;  /* 0x0000005251437223 */ /* 0x000fe20000000043 */
[----:B------:R-:W-:Y:S02]  /*68c0*/  F2FP.SATFINITE.E5M2.F32.PACK_AB_MERGE_C R186, R41, R40, R186 ;  /* 0x0000002829ba723e */ /* 0x000fe400048060ba */
[----:B------:R-:W-:Y:S02]  /*68d0*/  F2FP.SATFINITE.E5M2.F32.PACK_AB_MERGE_C R187, R45, R44, R187 ;  /* 0x0000002c2dbb723e */ /* 0x000fe400048060bb */
[----:B------:R-:W-:Y:S02]  /*68e0*/  F2FP.SATFINITE.E5M2.F32.PACK_AB_MERGE_C R188, R55, R50, RZ ;  /* 0x0000003237bc723e */ /* 0x000fe400048060ff */
[----:B------:R-:W-:Y:S01]  /*68f0*/  F2FP.SATFINITE.E5M2.F32.PACK_AB_MERGE_C R189, R59, R54, RZ ;  /* 0x000000363bbd723e */ /* 0x000fe200048060ff */
[----:B------:R1:W-:Y:S01]  /*6900*/  STS.128 [R177+0x2020], R184 ;  /* 0x002020b8b1007388 */ /* 0x0003e20000000c00 */
[----:B------:R-:W-:Y:S02]  /*6910*/  F2FP.SATFINITE.E5M2.F32.PACK_AB_MERGE_C R190, R63, R58, RZ ;  /* 0x0000003a3fbe723e */ /* 0x000fe400048060ff */
[----:B------:R-:W-:Y:S02]  /*6920*/  F2FP.SATFINITE.E5M2.F32.PACK_AB_MERGE_C R182, R67, R62, RZ ;  /* 0x0000003e43b6723e */ /* 0x000fe400048060ff */
[----:B------:R-:W-:Y:S02]  /*6930*/  F2FP.SATFINITE.E5M2.F32.PACK_AB_MERGE_C R188, R49, R48, R188 ;  /* 0x0000003031bc723e */ /* 0x000fe400048060bc */
[----:B------:R-:W-:Y:S02]  /*6940*/  F2FP.SATFINITE.E5M2.F32.PACK_AB_MERGE_C R189, R53, R52, R189 ;  /* 0x0000003435bd723e */ /* 0x000fe400048060bd */
[----:B------:R-:W-:Y:S02]  /*6950*/  F2FP.SATFINITE.E5M2.F32.PACK_AB_MERGE_C R190, R57, R56, R190 ;  /* 0x0000003839be723e */ /* 0x000fe400048060be */
[----:B------:R-:W-:Y:S02]  /*6960*/  F2FP.SATFINITE.E5M2.F32.PACK_AB_MERGE_C R191, R61, R60, R182 ;  /* 0x0000003c3dbf723e */ /* 0x000fe400048060b6 */
[----:B------:R-:W-:Y:S03]  /*6970*/  IADD3 R76, PT, PT, R76, 0x1, RZ ;  /* 0x000000014c4c7810 */ /* 0x000fe60007ffe0ff */
[----:B------:R1:W-:Y:S01]  /*6980*/  STS.128 [R176+0x2030], R188 ;  /* 0x002030bcb0007388 */ /* 0x0003e20000000c00 */
[----:B------:R-:W-:Y:S01]  /*6990*/  @!PT LDS RZ, [RZ] ;  /* 0x00000000fffff984 */ /* 0x000fe20000000800 */
[----:B------:R-:W-:Y:S01]  /*69a0*/  @!PT LDS RZ, [RZ] ;  /* 0x00000000fffff984 */ /* 0x000fe20000000800 */
[----:B------:R-:W-:Y:S01]  /*69b0*/  @!PT LDS RZ, [RZ] ;  /* 0x00000000fffff984 */ /* 0x000fe20000000800 */
[----:B------:R-:W-:Y:S01]  /*69c0*/  @!PT LDS RZ, [RZ] ;  /* 0x00000000fffff984 */ /* 0x000fe20000000800 */
[----:B------:R3:W-:Y:S07]  /*69d0*/  MEMBAR.ALL.CTA ;  /* 0x0000000000007992 */ /* 0x0007ee0000008000 */
[----:B---3--:R-:W3:Y:S02]  /*69e0*/  FENCE.VIEW.ASYNC.S ;  /* 0x00000000000073c6 */ /* 0x008ee40000000000 */
[----:B---3--:R-:W-:Y:S06]  /*69f0*/  BAR.SYNC.DEFER_BLOCKING 0x1, 0x80 ;  /* 0x0042000000007b1d */ /* 0x008fec0000010000 */
[----:B------:R-:W-:Y:S05]  /*6a00*/  @P0 BRA `(.L_x_97) ;  /* 0x0000000000340947 */ /* 0x000fea0003800000 */
[----:B------:R-:W-:Y:S01]  /*6a10*/  UIADD3 UR12, UPT, UPT, UR43, 0x2200, URZ ;  /* 0x000022002b0c7890 */ /* 0x000fe2000fffe0ff */
[----:B------:R-:W-:Y:S01]  /*6a20*/  R2UR UR9, R155 ;  /* 0x000000009b0972ca */ /* 0x000fe200000e0000 */
[----:B------:R-:W-:Y:S01]  /*6a30*/  UIADD3 UR10, UP0, UPT, UR46, 0x680, URZ ;  /* 0x000006802e0a7890 */ /* 0x000fe2000ff1e0ff */
[----:B------:R-:W-:Y:S01]  /*6a40*/  R2UR UR8, R165 ;  /* 0x00000000a50872ca */ /* 0x000fe200000e0000 */
[----:B------:R-:W-:Y:S02]  /*6a50*/  UMOV UR7, UR36 ;  /* 0x0000002400077c82 */ /* 0x000fe40008000000 */
[----:B------:R-:W-:Y:S01]  /*6a60*/  IMAD.U32 R179, RZ, RZ, UR12 ;  /* 0x0000000cffb37e24 */ /* 0x000fe2000f8e00ff */
[----:B------:R-:W-:Y:S04]  /*6a70*/  UIADD3.X UR11, UPT, UPT, URZ, UR47, URZ, UP0, !UPT ;  /* 0x0000002fff0b7290 */ /* 0x000fe800087fe4ff */
[----:B------:R-:W-:Y:S03]  /*6a80*/  R2UR UR4, R179 ;  /* 0x00000000b30472ca */ /* 0x000fe600000e0000 */
[----:B------:R-:W-:Y:S02]  /*6a90*/  USHF.L.U32 UR5, UR9, 0x6, URZ ;  /* 0x0000000609057899 */ /* 0x000fe400080006ff */
[----:B------:R-:W-:Y:S09]  /*6aa0*/  USHF.L.U32 UR6, UR8, 0x7, URZ ;  /* 0x0000000708067899 */ /* 0x000ff200080006ff */
[----:B------:R3:W-:Y:S01]  /*6ab0*/  UTMASTG.3D [UR4], [UR10] ;  /* 0x000000040a0073b5 */ /* 0x0007e20008010000 */
[----:B------:R0:W-:Y:S01]  /*6ac0*/  UTMACMDFLUSH ;  /* 0x00000000000079b7 */ /* 0x0001e20000000000 */
[----:B---3--:R-:W-:Y:S04]  /*6ad0*/  DEPBAR.LE SB0, 0x0 ;  /* 0x000080000000791a */ /* 0x008fe80000000000 */
.L_x_97:
[----:B------:R-:W-:Y:S05]  /*6ae0*/  BSYNC.RECONVERGENT B0 ;  /* 0x0000000000007941 */ /* 0x000fea0003800200 */
.L_x_96:
[----:B------:R-:W-:Y:S01]  /*6af0*/  BAR.SYNC.DEFER_BLOCKING 0x1, 0x80 ;  /* 0x0042000000007b1d */ /* 0x000fe20000010000 */
[----:B------:R-:W-:Y:S01]  /*6b00*/  ISETP.NE.AND P2, PT, R180, RZ, PT ;  /* 0x000000ffb400720c */ /* 0x000fe20003f45270 */
[----:B------:R-:W-:Y:S01]  /*6b10*/  IMAD.IADD R155, R75, 0x1, R143 ;  /* 0x000000014b9b7824 */ /* 0x000fe200078e028f */
[----:B------:R-:W-:Y:S01]  /*6b20*/  ISETP.NE.AND P0, PT, R181, 0x2, PT ;  /* 0x00000002b500780c */ /* 0x000fe20003f05270 */
[----:B------:R-:W-:Y:S01]  /*6b30*/  IMAD.IADD R165, R77, 0x1, R154 ;  /* 0x000000014da57824 */ /* 0x000fe200078e029a */
[----:B------:R-:W-:Y:S02]  /*6b40*/  ISETP.NE.AND P1, PT, R76, 0x4, PT ;  /* 0x000000044c00780c */ /* 0x000fe40003f25270 */
[----:B------:R-:W-:Y:S02]  /*6b50*/  SEL R3, RZ, 0x1, P0 ;  /* 0x00000001ff037807 */ /* 0x000fe40000000000 */
[----:B------:R-:W-:Y:S02]  /*6b60*/  SEL R0, RZ, 0x1, P1 ;  /* 0x00000001ff007807 */ /* 0x000fe40000800000 */
[----:B------:R-:W-:Y:S02]  /*6b70*/  LOP3.LUT R174, R174, R3, RZ, 0x3c, !PT ;  /* 0x00000003aeae7212 */ /* 0x000fe400078e3cff */
[----:B------:R-:W-:Y:S02]  /*6b80*/  LOP3.LUT R175, R175, R0, RZ, 0x3c, !PT ;  /* 0x00000000afaf7212 */ /* 0x000fe400078e3cff */
[----:B------:R-:W-:Y:S02]  /*6b90*/  @P2 R2UR UR36, R171 ;  /* 0x00000000ab2422ca */ /* 0x000fe400000e0000 */
[----:B------:R-:W-:Y:S02]  /*6ba0*/  SEL R181, R181, RZ, P0 ;  /* 0x000000ffb5b57207 */ /* 0x000fe40000000000 */
[----:B------:R-:W-:Y:S01]  /*6bb0*/  SEL R76, R76, RZ, P1 ;  /* 0x000000ff4c4c7207 */ /* 0x000fe20000800000 */
[----:B------:R-:W-:Y:S10]  /*6bc0*/  @P2 BRA `(.L_x_98) ;  /* 0xffffffdc00702947 */ /* 0x000ff4000383ffff */
[----:B------:R-:W-:Y:S05]  /*6bd0*/  EXIT ;  /* 0x000000000000794d */ /* 0x000fea0003800000 */
.L_x_19:
[----:B--2---:R2:W1:Y:S02]  /*6be0*/  SYNCS.PHASECHK.TRANS64.TRYWAIT P0, [R3+URZ+0x110], R2 ;  /* 0x00011002030075a7 */ /* 0x00446400080011ff */
[----:B-1----:R-:W-:Y:S05]  /*6bf0*/  @!P0 NANOSLEEP.SYNCS 0x989680 ;  /* 0x009896800000895d */ /* 0x002fea0003900000 */
[----:B------:R-:W1:Y:S02]  /*6c00*/  @!P0 SYNCS.PHASECHK.TRANS64 P0, [R3+URZ+0x110], R2 ;  /* 0x00011002030085a7 */ /* 0x000e6400080010ff */
[----:B-1----:R-:W-:Y:S05]  /*6c10*/  @!P0 BRA `(.L_x_19) ;  /* 0xfffffffc00f08947 */ /* 0x002fea000383ffff */
[----:B------:R-:W-:Y:S05]  /*6c20*/  BRA `(.L_x_99) ;  /* 0xffffffa800747947 */ /* 0x000fea000383ffff */
.L_x_22:
[----:B-1----:R-:W-:-:S07]  /*6c30*/  MOV R2, UR33 ;  /* 0x0000002100027c02 */ /* 0x002fce0008000f00 */
.L_x_100:
[----:B-1----:R1:W2:Y:S02]  /*6c40*/  SYNCS.PHASECHK.TRANS64.TRYWAIT P0, [R2+URZ+0x40], R5 ;  /* 0x00004005020075a7 */ /* 0x0022a400080011ff */
[----:B--2---:R-:W-:Y:S05]  /*6c50*/  @!P0 NANOSLEEP.SYNCS 0x989680 ;  /* 0x009896800000895d */ /* 0x004fea0003900000 */
[----:B------:R-:W2:Y:S02]  /*6c60*/  @!P0 SYNCS.PHASECHK.TRANS64 P0, [R2+URZ+0x40], R5 ;  /* 0x00004005020085a7 */ /* 0x000ea400080010ff */
[----:B--2---:R-:W-:Y:S05]  /*6c70*/  @!P0 BRA `(.L_x_100) ;  /* 0xfffffffc00f08947 */ /* 0x004fea000383ffff */
[----:B------:R-:W-:Y:S05]  /*6c80*/  BRA `(.L_x_21) ;  /* 0xffffffa800c47947 */ /* 0x000fea000383ffff */
.L_x_28:
[----:B-1----:R-:W-:-:S07]  /*6c90*/  MOV R2, UR17 ;  /* 0x0000001100027c02 */ /* 0x002fce0008000f00 */
.L_x_101:
[----:B-1----:R1:W2:Y:S02]  /*6ca0*/  SYNCS.PHASECHK.TRANS64.TRYWAIT P0, [R2+URZ+0x40], R5 ;  /* 0x00004005020075a7 */ /* 0x0022a400080011ff */
[----:B--2---:R-:W-:Y:S05]  /*6cb0*/  @!P0 NANOSLEEP.SYNCS 0x989680 ;  /* 0x009896800000895d */ /* 0x004fea0003900000 */
[----:B------:R-:W2:Y:S02]  /*6cc0*/  @!P0 SYNCS.PHASECHK.TRANS64 P0, [R2+URZ+0x40], R5 ;  /* 0x00004005020085a7 */ /* 0x000ea400080010ff */
[----:B--2---:R-:W-:Y:S05]  /*6cd0*/  @!P0 BRA `(.L_x_101) ;  /* 0xfffffffc00f08947 */ /* 0x004fea000383ffff */
[----:B------:R-:W-:Y:S05]  /*6ce0*/  BRA `(.L_x_27) ;  /* 0xffffffac006c7947 */ /* 0x000fea000383ffff */
.L_x_32:
[----:B-1----:R1:W2:Y:S02]  /*6cf0*/  SYNCS.PHASECHK.TRANS64.TRYWAIT P0, [R2+URZ+0xa0], R3 ;  /* 0x0000a003020075a7 */ /* 0x0022a400080011ff */
[----:B--2---:R-:W-:Y:S05]  /*6d00*/  @!P0 NANOSLEEP.SYNCS 0x989680 ;  /* 0x009896800000895d */ /* 0x004fea0003900000 */
[----:B------:R-:W2:Y:S02]  /*6d10*/  @!P0 SYNCS.PHASECHK.TRANS64 P0, [R2+URZ+0xa0], R3 ;  /* 0x0000a003020085a7 */ /* 0x000ea400080010ff */
[----:B--2---:R-:W-:Y:S05]  /*6d20*/  @!P0 BRA `(.L_x_32) ;  /* 0xfffffffc00f08947 */ /* 0x004fea000383ffff */
[----:B------:R-:W-:Y:S05]  /*6d30*/  BRA `(.L_x_102) ;  /* 0xffffffac00fc7947 */ /* 0x000fea000383ffff */
.L_x_36:
[----:B----4-:R-:W-:-:S07]  /*6d40*/  MOV R0, UR5 ;  /* 0x0000000500007c02 */ /* 0x010fce0008000f00 */
.L_x_103:
[----:B-1----:R1:W2:Y:S02]  /*6d50*/  SYNCS.PHASECHK.TRANS64.TRYWAIT P0, [R0+URZ], R3 ;  /* 0x00000003000075a7 */ /* 0x0022a400080011ff */
[----:B--2---:R-:W-:Y:S05]  /*6d60*/  @!P0 NANOSLEEP.SYNCS 0x989680 ;  /* 0x009896800000895d */ /* 0x004fea0003900000 */
[----:B------:R-:W2:Y:S02]  /*6d70*/  @!P0 SYNCS.PHASECHK.TRANS64 P0, [R0+URZ], R3 ;  /* 0x00000003000085a7 */ /* 0x000ea400080010ff */
[----:B--2---:R-:W-:Y:S05]  /*6d80*/  @!P0 BRA `(.L_x_103) ;  /* 0xfffffffc00f08947 */ /* 0x004fea000383ffff */
[----:B------:R-:W-:Y:S05]  /*6d90*/  BRA `(.L_x_104) ;  /* 0xffffffb4006c7947 */ /* 0x000fea000383ffff */
.L_x_37:
[----:B----4-:R-:W-:-:S07]  /*6da0*/  MOV R0, UR5 ;  /* 0x0000000500007c02 */ /* 0x010fce0008000f00 */
.L_x_105:
[----:B-1----:R1:W2:Y:S02]  /*6db0*/  SYNCS.PHASECHK.TRANS64.TRYWAIT P0, [R0+URZ], R3 ;  /* 0x00000003000075a7 */ /* 0x0022a400080011ff */
[----:B--2---:R-:W-:Y:S05]  /*6dc0*/  @!P0 NANOSLEEP.SYNCS 0x989680 ;  /* 0x009896800000895d */ /* 0x004fea0003900000 */
[----:B------:R-:W2:Y:S02]  /*6dd0*/  @!P0 SYNCS.PHASECHK.TRANS64 P0, [R0+URZ], R3 ;  /* 0x00000003000085a7 */ /* 0x000ea400080010ff */
[----:B--2---:R-:W-:Y:S05]  /*6de0*/  @!P0 BRA `(.L_x_105) ;  /* 0xfffffffc00f08947 */ /* 0x004fea000383ffff */
[----:B------:R-:W-:Y:S05]  /*6df0*/  BRA `(.L_x_106) ;  /* 0xffffffb400787947 */ /* 0x000fea000383ffff */
.L_x_38:
[----:B----4-:R-:W-:-:S07]  /*6e00*/  MOV R0, UR5 ;  /* 0x0000000500007c02 */ /* 0x010fce0008000f00 */
.L_x_107:
[----:B-1----:R1:W2:Y:S02]  /*6e10*/  SYNCS.PHASECHK.TRANS64.TRYWAIT P0, [R0+URZ], R3 ;  /* 0x00000003000075a7 */ /* 0x0022a400080011ff */
[----:B--2---:R-:W-:Y:S05]  /*6e20*/  @!P0 NANOSLEEP.SYNCS 0x989680 ;  /* 0x009896800000895d */ /* 0x004fea0003900000 */
[----:B------:R-:W2:Y:S02]  /*6e30*/  @!P0 SYNCS.PHASECHK.TRANS64 P0, [R0+URZ], R3 ;  /* 0x00000003000085a7 */ /* 0x000ea400080010ff */
[----:B--2---:R-:W-:Y:S05]  /*6e40*/  @!P0 BRA `(.L_x_107) ;  /* 0xfffffffc00f08947 */ /* 0x004fea000383ffff */
[----:B------:R-:W-:Y:S05]  /*6e50*/  BRA `(.L_x_108) ;  /* 0xffffffb400847947 */ /* 0x000fea000383ffff */
.L_x_39:
[----:B----4-:R-:W-:-:S07]  /*6e60*/  MOV R0, UR5 ;  /* 0x0000000500007c02 */ /* 0x010fce0008000f00 */
.L_x_109:
[----:B-1----:R1:W2:Y:S02]  /*6e70*/  SYNCS.PHASECHK.TRANS64.TRYWAIT P0, [R0+URZ], R3 ;  /* 0x00000003000075a7 */ /* 0x0022a400080011ff */
[----:B--2---:R-:W-:Y:S05]  /*6e80*/  @!P0 NANOSLEEP.SYNCS 0x989680 ;  /* 0x009896800000895d */ /* 0x004fea0003900000 */
[----:B------:R-:W2:Y:S02]  /*6e90*/  @!P0 SYNCS.PHASECHK.TRANS64 P0, [R0+URZ], R3 ;  /* 0x00000003000085a7 */ /* 0x000ea400080010ff */
[----:B--2---:R-:W-:Y:S05]  /*6ea0*/  @!P0 BRA `(.L_x_109) ;  /* 0xfffffffc00f08947 */ /* 0x004fea000383ffff */
[----:B------:R-:W-:Y:S05]  /*6eb0*/  BRA `(.L_x_110) ;  /* 0xffffffb400907947 */ /* 0x000fea000383ffff */
.L_x_40:
[----:B----4-:R-:W-:-:S07]  /*6ec0*/  MOV R0, UR5 ;  /* 0x0000000500007c02 */ /* 0x010fce0008000f00 */
.L_x_111:
[----:B-1----:R1:W2:Y:S02]  /*6ed0*/  SYNCS.PHASECHK.TRANS64.TRYWAIT P0, [R0+URZ], R3 ;  /* 0x00000003000075a7 */ /* 0x0022a400080011ff */
[----:B--2---:R-:W-:Y:S05]  /*6ee0*/  @!P0 NANOSLEEP.SYNCS 0x989680 ;  /* 0x009896800000895d */ /* 0x004fea0003900000 */
[----:B------:R-:W2:Y:S02]  /*6ef0*/  @!P0 SYNCS.PHASECHK.TRANS64 P0, [R0+URZ], R3 ;  /* 0x00000003000085a7 */ /* 0x000ea400080010ff */
[----:B--2---:R-:W-:Y:S05]  /*6f00*/  @!P0 BRA `(.L_x_111) ;  /* 0xfffffffc00f08947 */ /* 0x004fea000383ffff */
[----:B------:R-:W-:Y:S05]  /*6f10*/  BRA `(.L_x_112) ;  /* 0xffffffb4009c7947 */ /* 0x000fea000383ffff */
.L_x_41:
[----:B----4-:R-:W-:-:S07]  /*6f20*/  MOV R0, UR5 ;  /* 0x0000000500007c02 */ /* 0x010fce0008000f00 */
.L_x_113:
[----:B-1----:R1:W2:Y:S02]  /*6f30*/  SYNCS.PHASECHK.TRANS64.TRYWAIT P0, [R0+URZ], R3 ;  /* 0x00000003000075a7 */ /* 0x0022a400080011ff */
[----:B--2---:R-:W-:Y:S05]  /*6f40*/  @!P0 NANOSLEEP.SYNCS 0x989680 ;  /* 0x009896800000895d */ /* 0x004fea0003900000 */
[----:B------:R-:W2:Y:S02]  /*6f50*/  @!P0 SYNCS.PHASECHK.TRANS64 P0, [R0+URZ], R3 ;  /* 0x00000003000085a7 */ /* 0x000ea400080010ff */
[----:B--2---:R-:W-:Y:S05]  /*6f60*/  @!P0 BRA `(.L_x_113) ;  /* 0xfffffffc00f08947 */ /* 0x004fea000383ffff */
[----:B------:R-:W-:Y:S05]  /*6f70*/  BRA `(.L_x_114) ;  /* 0xffffffb400a87947 */ /* 0x000fea000383ffff */
.L_x_42:
[----:B----4-:R-:W-:-:S07]  /*6f80*/  MOV R0, UR5 ;  /* 0x0000000500007c02 */ /* 0x010fce0008000f00 */
.L_x_115:
[----:B-1----:R1:W2:Y:S02]  /*6f90*/  SYNCS.PHASECHK.TRANS64.TRYWAIT P0, [R0+URZ], R3 ;  /* 0x00000003000075a7 */ /* 0x0022a400080011ff */
[----:B--2---:R-:W-:Y:S05]  /*6fa0*/  @!P0 NANOSLEEP.SYNCS 0x989680 ;  /* 0x009896800000895d */ /* 0x004fea0003900000 */
[----:B------:R-:W2:Y:S02]  /*6fb0*/  @!P0 SYNCS.PHASECHK.TRANS64 P0, [R0+URZ], R3 ;  /* 0x00000003000085a7 */ /* 0x000ea400080010ff */
[----:B--2---:R-:W-:Y:S05]  /*6fc0*/  @!P0 BRA `(.L_x_115) ;  /* 0xfffffffc00f08947 */ /* 0x004fea000383ffff */
[----:B------:R-:W-:Y:S05]  /*6fd0*/  BRA `(.L_x_116) ;  /* 0xffffffb400b47947 */ /* 0x000fea000383ffff */
.L_x_45:
[----:B-1----:R1:W2:Y:S02]  /*6fe0*/  SYNCS.PHASECHK.TRANS64.TRYWAIT P0, [R0+URZ+0x100], R5 ;  /* 0x00010005000075a7 */ /* 0x0022a400080011ff */
[----:B--2---:R-:W-:Y:S05]  /*6ff0*/  @!P0 NANOSLEEP.SYNCS 0x989680 ;  /* 0x009896800000895d */ /* 0x004fea0003900000 */
[----:B------:R-:W2:Y:S02]  /*7000*/  @!P0 SYNCS.PHASECHK.TRANS64 P0, [R0+URZ+0x100], R5 ;  /* 0x00010005000085a7 */ /* 0x000ea400080010ff */
[----:B--2---:R-:W-:Y:S05]  /*7010*/  @!P0 BRA `(.L_x_45) ;  /* 0xfffffffc00f08947 */ /* 0x004fea000383ffff */
[----:B------:R-:W-:Y:S05]  /*7020*/  BRA `(.L_x_117) ;  /* 0xffffffb800107947 */ /* 0x000fea000383ffff */
.L_x_46:
[----:B------:R-:W-:-:S07]  /*7030*/  MOV R0, UR5 ;  /* 0x0000000500007c02 */ /* 0x000fce0008000f00 */
.L_x_118:
[----:B-1----:R1:W2:Y:S02]  /*7040*/  SYNCS.PHASECHK.TRANS64.TRYWAIT P0, [R0+URZ+0xb0], R5 ;  /* 0x0000b005000075a7 */ /* 0x0022a400080011ff */
[----:B--2---:R-:W-:Y:S05]  /*7050*/  @!P0 NANOSLEEP.SYNCS 0x989680 ;  /* 0x009896800000895d */ /* 0x004fea0003900000 */
[----:B------:R-:W2:Y:S02]  /*7060*/  @!P0 SYNCS.PHASECHK.TRANS64 P0, [R0+URZ+0xb0], R5 ;  /* 0x0000b005000085a7 */ /* 0x000ea400080010ff */
[----:B--2---:R-:W-:Y:S05]  /*7070*/  @!P0 BRA `(.L_x_118) ;  /* 0xfffffffc00f08947 */ /* 0x004fea000383ffff */
[----:B------:R-:W-:Y:S05]  /*7080*/  BRA `(.L_x_119) ;  /* 0xffffffb800207947 */ /* 0x000fea000383ffff */
.L_x_47:
[----:B-1----:R1:W2:Y:S02]  /*7090*/  SYNCS.PHASECHK.TRANS64.TRYWAIT P1, [R0+URZ+0xa0], R5 ;  /* 0x0000a005000075a7 */ /* 0x0022a400080211ff */
[----:B--2---:R-:W-:Y:S05]  /*70a0*/  @!P1 NANOSLEEP.SYNCS 0x989680 ;  /* 0x009896800000995d */ /* 0x004fea0003900000 */
[----:B------:R-:W2:Y:S02]  /*70b0*/  @!P1 SYNCS.PHASECHK.TRANS64 P1, [R0+URZ+0xa0], R5 ;  /* 0x0000a005000095a7 */ /* 0x000ea400080210ff */
[----:B--2---:R-:W-:Y:S05]  /*70c0*/  @!P1 BRA `(.L_x_47) ;  /* 0xfffffffc00f09947 */ /* 0x004fea000383ffff */
[----:B------:R-:W-:Y:S05]  /*70d0*/  BRA `(.L_x_120) ;  /* 0xffffffb800507947 */ /* 0x000fea000383ffff */
.L_x_50:
[----:B------:R-:W-:-:S07]  /*70e0*/  MOV R0, UR5 ;  /* 0x0000000500007c02 */ /* 0x000fce0008000f00 */
.L_x_121:
[----:B-1----:R1:W2:Y:S02]  /*70f0*/  SYNCS.PHASECHK.TRANS64.TRYWAIT P0, [R0+URZ+0xb0], R3 ;  /* 0x0000b003000075a7 */ /* 0x0022a400080011ff */
[----:B--2---:R-:W-:Y:S05]  /*7100*/  @!P0 NANOSLEEP.SYNCS 0x989680 ;  /* 0x009896800000895d */ /* 0x004fea0003900000 */
[----:B------:R-:W2:Y:S02]  /*7110*/  @!P0 SYNCS.PHASECHK.TRANS64 P0, [R0+URZ+0xb0], R3 ;  /* 0x0000b003000085a7 */ /* 0x000ea400080010ff */
[----:B--2---:R-:W-:Y:S05]  /*7120*/  @!P0 BRA `(.L_x_121) ;  /* 0xfffffffc00f08947 */ /* 0x004fea000383ffff */
[----:B------:R-:W-:Y:S05]  /*7130*/  BRA `(.L_x_49) ;  /* 0xffffffb800a47947 */ /* 0x000fea000383ffff */
.L_x_57:
[----:B-1----:R1:W2:Y:S02]  /*7140*/  SYNCS.PHASECHK.TRANS64.TRYWAIT P1, [R0+URZ+0xa0], R5 ;  /* 0x0000a005000075a7 */ /* 0x0022a400080211ff */
[----:B--2---:R-:W-:Y:S05]  /*7150*/  @!P1 NANOSLEEP.SYNCS 0x989680 ;  /* 0x009896800000995d */ /* 0x004fea0003900000 */
[----:B------:R-:W2:Y:S02]  /*7160*/  @!P1 SYNCS.PHASECHK.TRANS64 P1, [R0+URZ+0xa0], R5 ;  /* 0x0000a005000095a7 */ /* 0x000ea400080210ff */
[----:B--2---:R-:W-:Y:S05]  /*7170*/  @!P1 BRA `(.L_x_57) ;  /* 0xfffffffc00f09947 */ /* 0x004fea000383ffff */
[----:B------:R-:W-:Y:S05]  /*7180*/  BRA `(.L_x_122) ;  /* 0xffffffc0000c7947 */ /* 0x000fea000383ffff */
.L_x_58:
[----:B------:R-:W-:-:S07]  /*7190*/  MOV R3, UR7 ;  /* 0x0000000700037c02 */ /* 0x000fce0008000f00 */
.L_x_123:
[----:B-1----:R1:W2:Y:S02]  /*71a0*/  SYNCS.PHASECHK.TRANS64.TRYWAIT P0, [R3+URZ+0xe0], R0 ;  /* 0x0000e000030075a7 */ /* 0x0022a400080011ff */
[----:B--2---:R-:W-:Y:S05]  /*71b0*/  @!P0 NANOSLEEP.SYNCS 0x989680 ;  /* 0x009896800000895d */ /* 0x004fea0003900000 */
[----:B------:R-:W2:Y:S02]  /*71c0*/  @!P0 SYNCS.PHASECHK.TRANS64 P0, [R3+URZ+0xe0], R0 ;  /* 0x0000e000030085a7 */ /* 0x000ea400080010ff */
[----:B--2---:R-:W-:Y:S05]  /*71d0*/  @!P0 BRA `(.L_x_123) ;  /* 0xfffffffc00f08947 */ /* 0x004fea000383ffff */
[----:B------:R-:W-:Y:S05]  /*71e0*/  BRA `(.L_x_124) ;  /* 0xffffffc000447947 */ /* 0x000fea000383ffff */
.L_x_61:
[----:B------:R-:W-:Y:S07]  /*71f0*/  MOV R0, UR6 ;  /* 0x0000000600007c02 */ /* 0x000fee0008000f00 */
.L_x_125:
[----:B-1----:R1:W2:Y:S02]  /*7200*/  SYNCS.PHASECHK.TRANS64.TRYWAIT P0, [R0+URZ], R3 ;  /* 0x00000003000075a7 */ /* 0x0022a400080011ff */
[----:B--2---:R-:W-:Y:S05]  /*7210*/  @!P0 NANOSLEEP.SYNCS 0x989680 ;  /* 0x009896800000895d */ /* 0x004fea0003900000 */
[----:B------:R-:W2:Y:S02]  /*7220*/  @!P0 SYNCS.PHASECHK.TRANS64 P0, [R0+URZ], R3 ;  /* 0x00000003000085a7 */ /* 0x000ea400080010ff */
[----:B--2---:R-:W-:Y:S05]  /*7230*/  @!P0 BRA `(.L_x_125) ;  /* 0xfffffffc00f08947 */ /* 0x004fea000383ffff */
[----:B------:R-:W-:Y:S05]  /*7240*/  BRA `(.L_x_60) ;  /* 0xffffffc000607947 */ /* 0x000fea000383ffff */
.L_x_64:
[----:B------:R-:W-:-:S07]  /*7250*/  MOV R0, UR6 ;  /* 0x0000000600007c02 */ /* 0x000fce0008000f00 */
.L_x_126:
[----:B--2---:R2:W4:Y:S02]  /*7260*/  SYNCS.PHASECHK.TRANS64.TRYWAIT P0, [R0+URZ], R3 ;  /* 0x00000003000075a7 */ /* 0x00452400080011ff */
[----:B----4-:R-:W-:Y:S05]  /*7270*/  @!P0 NANOSLEEP.SYNCS 0x989680 ;  /* 0x009896800000895d */ /* 0x010fea0003900000 */
[----:B------:R-:W4:Y:S02]  /*7280*/  @!P0 SYNCS.PHASECHK.TRANS64 P0, [R0+URZ], R3 ;  /* 0x00000003000085a7 */ /* 0x000f2400080010ff */
[----:B----4-:R-:W-:Y:S05]  /*7290*/  @!P0 BRA `(.L_x_126) ;  /* 0xfffffffc00f08947 */ /* 0x010fea000383ffff */
[----:B------:R-:W-:Y:S05]  /*72a0*/  BRA `(.L_x_127) ;  /* 0xffffffc4003c7947 */ /* 0x000fea000383ffff */
.L_x_65:
[----:B------:R-:W-:-:S07]  /*72b0*/  MOV R0, UR6 ;  /* 0x0000000600007c02 */ /* 0x000fce0008000f00 */
.L_x_128:
[----:B-1----:R1:W2:Y:S02]  /*72c0*/  SYNCS.PHASECHK.TRANS64.TRYWAIT P0, [R0+URZ], R3 ;  /* 0x00000003000075a7 */ /* 0x0022a400080011ff */
[----:B--2---:R-:W-:Y:S05]  /*72d0*/  @!P0 NANOSLEEP.SYNCS 0x989680 ;  /* 0x009896800000895d */ /* 0x004fea0003900000 */
[----:B------:R-:W2:Y:S02]  /*72e0*/  @!P0 SYNCS.PHASECHK.TRANS64 P0, [R0+URZ], R3 ;  /* 0x00000003000085a7 */ /* 0x000ea400080010ff */
[----:B--2---:R-:W-:Y:S05]  /*72f0*/  @!P0 BRA `(.L_x_128) ;  /* 0xfffffffc00f08947 */ /* 0x004fea000383ffff */
[----:B------:R-:W-:Y:S05]  /*7300*/  BRA `(.L_x_129) ;  /* 0xffffffc400487947 */ /* 0x000fea000383ffff */
.L_x_66:
[----:B------:R-:W-:-:S07]  /*7310*/  MOV R0, UR6 ;  /* 0x0000000600007c02 */ /* 0x000fce0008000f00 */
.L_x_130:
[----:B-1----:R1:W2:Y:S02]  /*7320*/  SYNCS.PHASECHK.TRANS64.TRYWAIT P0, [R0+URZ], R3 ;  /* 0x00000003000075a7 */ /* 0x0022a400080011ff */
[----:B--2---:R-:W-:Y:S05]  /*7330*/  @!P0 NANOSLEEP.SYNCS 0x989680 ;  /* 0x009896800000895d */ /* 0x004fea0003900000 */
[----:B------:R-:W2:Y:S02]  /*7340*/  @!P0 SYNCS.PHASECHK.TRANS64 P0, [R0+URZ], R3 ;  /* 0x00000003000085a7 */ /* 0x000ea400080010ff */
[----:B--2---:R-:W-:Y:S05]  /*7350*/  @!P0 BRA `(.L_x_130) ;  /* 0xfffffffc00f08947 */ /* 0x004fea000383ffff */
[----:B------:R-:W-:Y:S05]  /*7360*/  BRA `(.L_x_131) ;  /* 0xffffffc400547947 */ /* 0x000fea000383ffff */
.L_x_67:
[----:B------:R-:W-:-:S07]  /*7370*/  MOV R0, UR7 ;  /* 0x0000000700007c02 */ /* 0x000fce0008000f00 */
.L_x_132:
[----:B-1----:R1:W2:Y:S02]  /*7380*/  SYNCS.PHASECHK.TRANS64.TRYWAIT P0, [R0+URZ], R3 ;  /* 0x00000003000075a7 */ /* 0x0022a400080011ff */
[----:B--2---:R-:W-:Y:S05]  /*7390*/  @!P0 NANOSLEEP.SYNCS 0x989680 ;  /* 0x009896800000895d */ /* 0x004fea0003900000 */
[----:B------:R-:W2:Y:S02]  /*73a0*/  @!P0 SYNCS.PHASECHK.TRANS64 P0, [R0+URZ], R3 ;  /* 0x00000003000085a7 */ /* 0x000ea400080010ff */
[----:B--2---:R-:W-:Y:S05]  /*73b0*/  @!P0 BRA `(.L_x_132) ;  /* 0xfffffffc00f08947 */ /* 0x004fea000383ffff */
[----:B------:R-:W-:Y:S05]  /*73c0*/  BRA `(.L_x_133) ;  /* 0xffffffc400607947 */ /* 0x000fea000383ffff */
.L_x_72:
[----:B---3--:R3:W1:Y:S02]  /*73d0*/  SYNCS.PHASECHK.TRANS64.TRYWAIT P0, [R0+URZ+0xa0], R3 ;  /* 0x0000a003000075a7 */ /* 0x00866400080011ff */
[----:B-1----:R-:W-:Y:S05]  /*73e0*/  @!P0 NANOSLEEP.SYNCS 0x989680 ;  /* 0x009896800000895d */ /* 0x002fea0003900000 */
[----:B------:R-:W1:Y:S02]  /*73f0*/  @!P0 SYNCS.PHASECHK.TRANS64 P0, [R0+URZ+0xa0], R3 ;  /* 0x0000a003000085a7 */ /* 0x000e6400080010ff */
[----:B-1----:R-:W-:Y:S05]  /*7400*/  @!P0 BRA `(.L_x_72) ;  /* 0xfffffffc00f08947 */ /* 0x002fea000383ffff */
[----:B------:R-:W-:Y:S05]  /*7410*/  BRA `(.L_x_134) ;  /* 0xffffffc8005c7947 */ /* 0x000fea000383ffff */
.L_x_75:
[----:B------:R-:W-:Y:S07]  /*7420*/  MOV R0, UR6 ;  /* 0x0000000600007c02 */ /* 0x000fee0008000f00 */
.L_x_135:
[----:B-1----:R1:W3:Y:S02]  /*7430*/  SYNCS.PHASECHK.TRANS64.TRYWAIT P0, [R0+URZ+0x98], R3 ;  /* 0x00009803000075a7 */ /* 0x0022e400080011ff */
[----:B---3--:R-:W-:Y:S05]  /*7440*/  @!P0 NANOSLEEP.SYNCS 0x989680 ;  /* 0x009896800000895d */ /* 0x008fea0003900000 */
[----:B------:R-:W3:Y:S02]  /*7450*/  @!P0 SYNCS.PHASECHK.TRANS64 P0, [R0+URZ+0x98], R3 ;  /* 0x00009803000085a7 */ /* 0x000ee400080010ff */
[----:B---3--:R-:W-:Y:S05]  /*7460*/  @!P0 BRA `(.L_x_135) ;  /* 0xfffffffc00f08947 */ /* 0x008fea000383ffff */
[----:B------:R-:W-:Y:S05]  /*7470*/  BRA `(.L_x_74) ;  /* 0xffffffcc00487947 */ /* 0x000fea000383ffff */
.L_x_78:
[----:B------:R-:W-:Y:S07]  /*7480*/  MOV R3, UR6 ;  /* 0x0000000600037c02 */ /* 0x000fee0008000f00 */
.L_x_136:
[----:B-1----:R1:W2:Y:S02]  /*7490*/  SYNCS.PHASECHK.TRANS64.TRYWAIT P2, [R3+URZ+0x88], R26 ;  /* 0x0000881a030075a7 */ /* 0x0022a400080411ff */
[----:B--2---:R-:W-:Y:S05]  /*74a0*/  @!P2 NANOSLEEP.SYNCS 0x989680 ;  /* 0x009896800000a95d */ /* 0x004fea0003900000 */
[----:B------:R-:W2:Y:S02]  /*74b0*/  @!P2 SYNCS.PHASECHK.TRANS64 P2, [R3+URZ+0x88], R26 ;  /* 0x0000881a0300a5a7 */ /* 0x000ea400080410ff */
[----:B--2---:R-:W-:Y:S05]  /*74c0*/  @!P2 BRA `(.L_x_136) ;  /* 0xfffffffc00f0a947 */ /* 0x004fea000383ffff */
[----:B------:R-:W-:Y:S05]  /*74d0*/  BRA `(.L_x_137) ;  /* 0xffffffcc00dc7947 */ /* 0x000fea000383ffff */
.L_x_81:
[----:B--2---:R2:W4:Y:S02]  /*74e0*/  SYNCS.PHASECHK.TRANS64.TRYWAIT P0, [R0+URZ+0xa0], R3 ;  /* 0x0000a003000075a7 */ /* 0x00452400080011ff */
[----:B----4-:R-:W-:Y:S05]  /*74f0*/  @!P0 NANOSLEEP.SYNCS 0x989680 ;  /* 0x009896800000895d */ /* 0x010fea0003900000 */
[----:B------:R-:W4:Y:S02]  /*7500*/  @!P0 SYNCS.PHASECHK.TRANS64 P0, [R0+URZ+0xa0], R3 ;  /* 0x0000a003000085a7 */ /* 0x000f2400080010ff */
[----:B----4-:R-:W-:Y:S05]  /*7510*/  @!P0 BRA `(.L_x_81) ;  /* 0xfffffffc00f08947 */ /* 0x010fea000383ffff */
[----:B------:R-:W-:Y:S05]  /*7520*/  BRA `(.L_x_138) ;  /* 0xffffffd4002c7947 */ /* 0x000fea000383ffff */
.L_x_92:
[----:B-1----:R-:W-:Y:S04]  /*7530*/  MOV R0, UR43 ;  /* 0x0000002b00007c02 */ /* 0x002fe80008000f00 */
[----:B------:R1:W2:Y:S03]  /*7540*/  SYNCS.PHASECHK.TRANS64.TRYWAIT P1, [R0+URZ+0x80], R3 ;  /* 0x00008003000075a7 */ /* 0x0002a600080211ff */
[----:B--2---:R-:W-:Y:S05]  /*7550*/  @!P1 NANOSLEEP.SYNCS 0x989680 ;  /* 0x009896800000995d */ /* 0x004fea0003900000 */
[----:B------:R-:W2:Y:S02]  /*7560*/  @!P1 SYNCS.PHASECHK.TRANS64 P1, [R0+URZ+0x80], R3 ;  /* 0x00008003000095a7 */ /* 0x000ea400080210ff */
[----:B--2---:R-:W-:Y:S05]  /*7570*/  @!P1 BRA `(.L_x_92) ;  /* 0xfffffffc00ec9947 */ /* 0x004fea000383ffff */
[----:B------:R-:W-:Y:S05]  /*7580*/  BRA `(.L_x_91) ;  /* 0xffffffe000287947 */ /* 0x000fea000383ffff */
.L_x_94:
[----:B------:R1:W1:Y:S02]  /*7590*/  SYNCS.PHASECHK.TRANS64.TRYWAIT P1, [R156+URZ+0xc0], R5 ;  /* 0x0000c0059c0075a7 */ /* 0x00026400080211ff */
[----:B-1----:R-:W-:Y:S05]  /*75a0*/  @!P1 NANOSLEEP.SYNCS 0x989680 ;  /* 0x009896800000995d */ /* 0x002fea0003900000 */
[----:B------:R-:W1:Y:S02]  /*75b0*/  @!P1 SYNCS.PHASECHK.TRANS64 P1, [R156+URZ+0xc0], R5 ;  /* 0x0000c0059c0095a7 */ /* 0x000e6400080210ff */
[----:B-1----:R-:W-:Y:S05]  /*75c0*/  @!P1 BRA `(.L_x_94) ;  /* 0xfffffffc00f09947 */ /* 0x002fea000383ffff */
[----:B------:R-:W-:Y:S05]  /*75d0*/  BRA `(.L_x_93) ;  /* 0xffffffe0006c7947 */ /* 0x000fea000383ffff */
        .weak           $__internal_0_$__cuda_sm10x_tcgen05_guardrail_trap_col_being_dealloced_not_returned_by_alloc
        .type           $__internal_0_$__cuda_sm10x_tcgen05_guardrail_trap_col_being_dealloced_not_returned_by_alloc,@function
        .size           $__internal_0_$__cuda_sm10x_tcgen05_guardrail_trap_col_being_dealloced_not_returned_by_alloc,($__internal_1_$__cuda_sm10x_tcgen05_guardrail_trap_phase_invalid_during_alloc - $__internal_0_$__cuda_sm10x_tcgen05_guardrail_trap_col_being_dealloced_not_returned_by_alloc)
$__internal_0_$__cuda_sm10x_tcgen05_guardrail_trap_col_being_dealloced_not_returned_by_alloc:
[----:B------:R-:W-:Y:S05]  /*75e0*/  BPT.TRAP 0x1 ;  /* 0x000000040000795c */ /* 0x000fea0000300000 */
[----:B------:R-:W-:-:S04]  /*75f0*/  HFMA2 R3, -RZ, RZ, 0, 0 ;  /* 0x00000000ff037431 */ /* 0x000fc800000001ff */
[----:B------:R-:W-:Y:S05]  /*7600*/  RET.REL.NODEC R2 `(_ZN7cutlass13device_kernelINS_4gemm6kernel13GemmUniversalIN4cute5tupleIJiiiiEEENS1_10collective13CollectiveMmaINS1_35MainloopSm100TmaUmmaWarpSpecializedILi8ELi2ELi4ENS5_IJNS4_1CILi1EEESB_SB_EEEEENS5_IJNSA_ILi128EEENSA_ILi64EEESE_EEENS_12float_e5m2_tENS5_IJSB_llEEENS_12float_e4m3_tESI_NS4_8TiledMMAINS4_8MMA_AtomIJNS4_10MMA_TraitsINS4_19SM100_MMA_F8F6F4_SSEJSH_SJ_fSE_SF_NS4_17integral_constantINS4_4UMMA5MajorELSQ_1EEESR_NSO_INSP_7ScaleInELSS_0EEEST_EEEEEENS4_6LayoutISC_NS5_IJNSA_ILi0EEESX_SX_EEEEENS5_IJNS4_10UnderscoreES10_S10_EEEEENS4_13SM90_TMA_LOADENS4_14ComposedLayoutINS4_7SwizzleILi3ELi4ELi3EEENS4_18smem_ptr_flag_bitsILi8EEENSW_INS5_IJSE_NSA_ILi8EEEEEENS5_IJSB_SE_EEEEEEEvNS4_8identityES13_NS14_INS15_ILi2ELi4ELi3EEES18_NSW_INS5_IJSF_S19_EEENS5_IJSB_SF_EEEEEEEvS1E_EENS_8epilogue10collective18CollectiveEpilogueINS1L_23Sm100TmaWarpSpecializedILi1ELi1ELi64ELb0ELb0EEEJSG_NS5_IJNSW_ISE_SB_EENSW_ISF_SB_EEEEESH_NS5_IJlSB_lEEESH_S1T_NS1L_6fusion15FusionCallbacksIS1P_NS1U_17LinearCombinationISH_fSH_fLNS_15FloatRoundStyleE2EEESG_S1S_JEEENS4_5SM1004TMEM4LOAD26SM100_TMEM_LOAD_32dp32b64xES13_NS14_IS1F_S18_NSW_INS5_IJS19_SF_EEENS5_IJSF_SB_EEEEEEENS4_39AutoVectorizingCopyWithAssumedAlignmentILi128EEENS4_14SM90_TMA_STOREES27_S29_S29_EEEvvEEEEvNT_6ParamsE) ;  /* 0xffffff88027c7950 */ /* 0x000fea0003c3ffff */
        .weak           $__internal_1_$__cuda_sm10x_tcgen05_guardrail_trap_phase_invalid_during_alloc
        .type           $__internal_1_$__cuda_sm10x_tcgen05_guardrail_trap_phase_invalid_during_alloc,@function
        .size           $__internal_1_$__cuda_sm10x_tcgen05_guardrail_trap_phase_invalid_during_alloc,($__internal_2_$__cuda_sm10x_tcgen05_guardrail_trap_unallocated_columns_being_dealloced - $__internal_1_$__cuda_sm10x_tcgen05_guardrail_trap_phase_invalid_during_alloc)
$__internal_1_$__cuda_sm10x_tcgen05_guardrail_trap_phase_invalid_during_alloc:
[----:B------:R-:W-:Y:S05]  /*7610*/  BPT.TRAP 0x1 ;  /* 0x000000040000795c */ /* 0x000fea0000300000 */
[----:B------:R-:W-:-:S04]  /*7620*/  MOV R3, 0x0 ;  /* 0x0000000000037802 */ /* 0x000fc80000000f00 */
[----:B------:R-:W-:Y:S05]  /*7630*/  RET.REL.NODEC R2 `(_ZN7cutlass13device_kernelINS_4gemm6kernel13GemmUniversalIN4cute5tupleIJiiiiEEENS1_10collective13CollectiveMmaINS1_35MainloopSm100TmaUmmaWarpSpecializedILi8ELi2ELi4ENS5_IJNS4_1CILi1EEESB_SB_EEEEENS5_IJNSA_ILi128EEENSA_ILi64EEESE_EEENS_12float_e5m2_tENS5_IJSB_llEEENS_12float_e4m3_tESI_NS4_8TiledMMAINS4_8MMA_AtomIJNS4_10MMA_TraitsINS4_19SM100_MMA_F8F6F4_SSEJSH_SJ_fSE_SF_NS4_17integral_constantINS4_4UMMA5MajorELSQ_1EEESR_NSO_INSP_7ScaleInELSS_0EEEST_EEEEEENS4_6LayoutISC_NS5_IJNSA_ILi0EEESX_SX_EEEEENS5_IJNS4_10UnderscoreES10_S10_EEEEENS4_13SM90_TMA_LOADENS4_14ComposedLayoutINS4_7SwizzleILi3ELi4ELi3EEENS4_18smem_ptr_flag_bitsILi8EEENSW_INS5_IJSE_NSA_ILi8EEEEEENS5_IJSB_SE_EEEEEEEvNS4_8identityES13_NS14_INS15_ILi2ELi4ELi3EEES18_NSW_INS5_IJSF_S19_EEENS5_IJSB_SF_EEEEEEEvS1E_EENS_8epilogue10collective18CollectiveEpilogueINS1L_23Sm100TmaWarpSpecializedILi1ELi1ELi64ELb0ELb0EEEJSG_NS5_IJNSW_ISE_SB_EENSW_ISF_SB_EEEEESH_NS5_IJlSB_lEEESH_S1T_NS1L_6fusion15FusionCallbacksIS1P_NS1U_17LinearCombinationISH_fSH_fLNS_15FloatRoundStyleE2EEESG_S1S_JEEENS4_5SM1004TMEM4LOAD26SM100_TMEM_LOAD_32dp32b64xES13_NS14_IS1F_S18_NSW_INS5_IJS19_SF_EEENS5_IJSF_SB_EEEEEEENS4_39AutoVectorizingCopyWithAssumedAlignmentILi128EEENS4_14SM90_TMA_STOREES27_S29_S29_EEEvvEEEEvNT_6ParamsE) ;  /* 0xffffff8802707950 */ /* 0x000fea0003c3ffff */
        .weak           $__internal_2_$__cuda_sm10x_tcgen05_guardrail_trap_unallocated_columns_being_dealloced
        .type           $__internal_2_$__cuda_sm10x_tcgen05_guardrail_trap_unallocated_columns_being_dealloced,@function
        .size           $__internal_2_$__cuda_sm10x_tcgen05_guardrail_trap_unallocated_columns_being_dealloced,(.L_x_140 - $__internal_2_$__cuda_sm10x_tcgen05_guardrail_trap_unallocated_columns_being_dealloced)
$__internal_2_$__cuda_sm10x_tcgen05_guardrail_trap_unallocated_columns_being_dealloced:
[----:B------:R-:W-:Y:S05]  /*7640*/  BPT.TRAP 0x1 ;  /* 0x000000040000795c */ /* 0x000fea0000300000 */
[----:B------:R-:W-:-:S04]  /*7650*/  HFMA2 R3, -RZ, RZ, 0, 0 ;  /* 0x00000000ff037431 */ /* 0x000fc800000001ff */
[----:B------:R-:W-:Y:S05]  /*7660*/  RET.REL.NODEC R2 `(_ZN7cutlass13device_kernelINS_4gemm6kernel13GemmUniversalIN4cute5tupleIJiiiiEEENS1_10collective13CollectiveMmaINS1_35MainloopSm100TmaUmmaWarpSpecializedILi8ELi2ELi4ENS5_IJNS4_1CILi1EEESB_SB_EEEEENS5_IJNSA_ILi128EEENSA_ILi64EEESE_EEENS_12float_e5m2_tENS5_IJSB_llEEENS_12float_e4m3_tESI_NS4_8TiledMMAINS4_8MMA_AtomIJNS4_10MMA_TraitsINS4_19SM100_MMA_F8F6F4_SSEJSH_SJ_fSE_SF_NS4_17integral_constantINS4_4UMMA5MajorELSQ_1EEESR_NSO_INSP_7ScaleInELSS_0EEEST_EEEEEENS4_6LayoutISC_NS5_IJNSA_ILi0EEESX_SX_EEEEENS5_IJNS4_10UnderscoreES10_S10_EEEEENS4_13SM90_TMA_LOADENS4_14ComposedLayoutINS4_7SwizzleILi3ELi4ELi3EEENS4_18smem_ptr_flag_bitsILi8EEENSW_INS5_IJSE_NSA_ILi8EEEEEENS5_IJSB_SE_EEEEEEEvNS4_8identityES13_NS14_INS15_ILi2ELi4ELi3EEES18_NSW_INS5_IJSF_S19_EEENS5_IJSB_SF_EEEEEEEvS1E_EENS_8epilogue10collective18CollectiveEpilogueINS1L_23Sm100TmaWarpSpecializedILi1ELi1ELi64ELb0ELb0EEEJSG_NS5_IJNSW_ISE_SB_EENSW_ISF_SB_EEEEESH_NS5_IJlSB_lEEESH_S1T_NS1L_6fusion15FusionCallbacksIS1P_NS1U_17LinearCombinationISH_fSH_fLNS_15FloatRoundStyleE2EEESG_S1S_JEEENS4_5SM1004TMEM4LOAD26SM100_TMEM_LOAD_32dp32b64xES13_NS14_IS1F_S18_NSW_INS5_IJS19_SF_EEENS5_IJSF_SB_EEEEEEENS4_39AutoVectorizingCopyWithAssumedAlignmentILi128EEENS4_14SM90_TMA_STOREES27_S29_S29_EEEvvEEEEvNT_6ParamsE) ;  /* 0xffffff8802647950 */ /* 0x000fea0003c3ffff */
.L_x_139:
[----:B------:R-:W-:-:S00]  /*7670*/  BRA `(.L_x_139) ;  /* 0xfffffffc00fc7947 */ /* 0x000fc0000383ffff */
[----:B------:R-:W-:-:S00]  /*7680*/  NOP ;  /* 0x0000000000007918 */ /* 0x000fc00000000000 */
[----:B------:R-:W-:-:S00]  /*7690*/  NOP ;  /* 0x0000000000007918 */ /* 0x000fc00000000000 */
[----:B------:R-:W-:-:S00]  /*76a0*/  NOP ;  /* 0x0000000000007918 */ /* 0x000fc00000000000 */
[----:B------:R-:W-:-:S00]  /*76b0*/  NOP ;  /* 0x0000000000007918 */ /* 0x000fc00000000000 */
[----:B------:R-:W-:-:S00]  /*76c0*/  NOP ;  /* 0x0000000000007918 */ /* 0x000fc00000000000 */
[----:B------:R-:W-:-:S00]  /*76d0*/  NOP ;  /* 0x0000000000007918 */ /* 0x000fc00000000000 */
[----:B------:R-:W-:-:S00]  /*76e0*/  NOP ;  /* 0x0000000000007918 */ /* 0x000fc00000000000 */
[----:B------:R-:W-:-:S00]  /*76f0*/  NOP ;  /* 0x0000000000007918 */ /* 0x000fc00000000000 */
.L_x_140:


//--------------------- .nv.global.init           --------------------------
	.section	.nv.global.init,"aw",@progbits
.nv.global.init:
	.type		$str$27,@object
	.size		$str$27,($str$28 - $str$27)
$str$27:
        /*0000*/ 	.byte	0x28, 0x61, 0x64, 0x64, 0x72, 0x65, 0x73, 0x73, 0x20, 0x26, 0x20, 0x6d, 0x61, 0x73, 0x6b, 0x29
        /*0010*/ 	.byte	0x20, 0x3d, 0x3d, 0x20, 0x30, 0x00
	.type		$str$28,@object
	.size		$str$28,($str$26 - $str$28)
$str$28:
        /*0016*/ 	.byte	0x2f, 0x74, 0x6d, 0x70, 0x2f, 0x63, 0x75, 0x74, 0x6c, 0x61, 0x73, 0x73, 0x5f, 0x73, 0x77, 0x65
        /*0026*/ 	.byte	0x65, 0x70, 0x5f, 0x73, 0x72, 0x63, 0x2f, 0x69, 0x6e, 0x63, 0x6c, 0x75, 0x64, 0x65, 0x2f, 0x63
        /*0036*/ 	.byte	0x75, 0x74, 0x65, 0x2f, 0x70, 0x6f, 0x69, 0x6e, 0x74, 0x65, 0x72, 0x5f, 0x66, 0x6c, 0x61, 0x67
        /*0046*/ 	.byte	0x67, 0x65, 0x64, 0x2e, 0x68, 0x70, 0x70, 0x00
	.type		$str$26,@object
	.size		$str$26,($str$25 - $str$26)
$str$26:
        /*004e*/ 	.byte	0x2f, 0x74, 0x6d, 0x70, 0x2f, 0x63, 0x75, 0x74, 0x6c, 0x61, 0x73, 0x73, 0x5f, 0x73, 0x77, 0x65
        /*005e*/ 	.byte	0x65, 0x70, 0x5f, 0x73, 0x72, 0x63, 0x2f, 0x69, 0x6e, 0x63, 0x6c, 0x75, 0x64, 0x65, 0x2f, 0x63
        /*006e*/ 	.byte	0x75, 0x74, 0x65, 0x2f, 0x61, 0x74, 0x6f, 0x6d, 0x2f, 0x63, 0x6f, 0x70, 0x79, 0x5f, 0x74, 0x72
        /*007e*/ 	.byte	0x61, 0x69, 0x74, 0x73, 0x5f, 0x73, 0x6d, 0x31, 0x30, 0x30, 0x2e, 0x68, 0x70, 0x70, 0x00
	.type		$str$25,@object
	.size		$str$25,(__unnamed_1 - $str$25)
$str$25:
        /*008d*/ 	.byte	0x28, 0x28, 0x75, 0x69, 0x6e, 0x74, 0x33, 0x32, 0x5f, 0x74, 0x28, 0x74, 0x68, 0x72, 0x65, 0x61
        /*009d*/ 	.byte	0x64, 0x49, 0x64, 0x78, 0x2e, 0x78, 0x29, 0x20, 0x2f, 0x20, 0x33, 0x32, 0x29, 0x20, 0x25, 0x20
        /*00ad*/ 	.byte	0x34, 0x29, 0x20, 0x3d, 0x3d, 0x20, 0x28, 0x28, 0x28, 0x74, 0x6d, 0x65, 0x6d, 0x5f, 0x61, 0x64
        /*00bd*/ 	.byte	0x64, 0x72, 0x20, 0x3e, 0x3e, 0x20, 0x31, 0x36, 0x29, 0x20, 0x2f, 0x20, 0x33, 0x32, 0x29, 0x20
        /*00cd*/ 	.byte	0x25, 0x20, 0x34, 0x29, 0x00
	.type		__unnamed_1,@object
	.size		__unnamed_1,(__unnamed_2 - __unnamed_1)
__unnamed_1:
        /*00d2*/ 	.byte	0x61, 0x75, 0x74, 0x6f, 0x20, 0x63, 0x75, 0x74, 0x65, 0x3a, 0x3a, 0x61, 0x73, 0x5f, 0x70, 0x6f
        /* <DEDUP_REMOVED lines=24> */
        /*0262*/ 	.byte	0x43, 0x3c, 0x38, 0x31, 0x39, 0x32, 0x3e, 0x3e, 0x3e, 0x3e, 0x5d, 0x00
	.type		__unnamed_2,@object
	.size		__unnamed_2,(.L_2 - __unnamed_2)
__unnamed_2:
        /* <DEDUP_REMOVED lines=42> */
        /*050e*/ 	.byte	0x3e, 0x3e, 0x3e, 0x3e, 0x5d, 0x00
.L_2:


//--------------------- .nv.shared._ZN7cutlass13device_kernelINS_4gemm6kernel13GemmUniversalIN4cute5tupleIJiiiiEEENS1_10collective13CollectiveMmaINS1_35MainloopSm100TmaUmmaWarpSpecializedILi8ELi2ELi4ENS5_IJNS4_1CILi1EEESB_SB_EEEEENS5_IJNSA_ILi128EEENSA_ILi64EEESE_EEENS_12float_e5m2_tENS5_IJSB_llEEENS_12float_e4m3_tESI_NS4_8TiledMMAINS4_8MMA_AtomIJNS4_10MMA_TraitsINS4_19SM100_MMA_F8F6F4_SSEJSH_SJ_fSE_SF_NS4_17integral_constantINS4_4UMMA5MajorELSQ_1EEESR_NSO_INSP_7ScaleInELSS_0EEEST_EEEEEENS4_6LayoutISC_NS5_IJNSA_ILi0EEESX_SX_EEEEENS5_IJNS4_10UnderscoreES10_S10_EEEEENS4_13SM90_TMA_LOADENS4_14ComposedLayoutINS4_7SwizzleILi3ELi4ELi3EEENS4_18smem_ptr_flag_bitsILi8EEENSW_INS5_IJSE_NSA_ILi8EEEEEENS5_IJSB_SE_EEEEEEEvNS4_8identityES13_NS14_INS15_ILi2ELi4ELi3EEES18_NSW_INS5_IJSF_S19_EEENS5_IJSB_SF_EEEEEEEvS1E_EENS_8epilogue10collective18CollectiveEpilogueINS1L_23Sm100TmaWarpSpecializedILi1ELi1ELi64ELb0ELb0EEEJSG_NS5_IJNSW_ISE_SB_EENSW_ISF_SB_EEEEESH_NS5_IJlSB_lEEESH_S1T_NS1L_6fusion15FusionCallbacksIS1P_NS1U_17LinearCombinationISH_fSH_fLNS_15FloatRoundStyleE2EEESG_S1S_JEEENS4_5SM1004TMEM4LOAD26SM100_TMEM_LOAD_32dp32b64xES13_NS14_IS1F_S18_NSW_INS5_IJS19_SF_EEENS5_IJSF_SB_EEEEEEENS4_39AutoVectorizingCopyWithAssumedAlignmentILi128EEENS4_14SM90_TMA_STOREES27_S29_S29_EEEvvEEEEvNT_6ParamsE --------------------------
	.section	.nv.shared._ZN7cutlass13device_kernelINS_4gemm6kernel13GemmUniversalIN4cute5tupleIJiiiiEEENS1_10collective13CollectiveMmaINS1_35MainloopSm100TmaUmmaWarpSpecializedILi8ELi2ELi4ENS5_IJNS4_1CILi1EEESB_SB_EEEEENS5_IJNSA_ILi128EEENSA_ILi64EEESE_EEENS_12float_e5m2_tENS5_IJSB_llEEENS_12float_e4m3_tESI_NS4_8TiledMMAINS4_8MMA_AtomIJNS4_10MMA_TraitsINS4_19SM100_MMA_F8F6F4_SSEJSH_SJ_fSE_SF_NS4_17integral_constantINS4_4UMMA5MajorELSQ_1EEESR_NSO_INSP_7ScaleInELSS_0EEEST_EEEEEENS4_6LayoutISC_NS5_IJNSA_ILi0EEESX_SX_EEEEENS5_IJNS4_10UnderscoreES10_S10_EEEEENS4_13SM90_TMA_LOADENS4_14ComposedLayoutINS4_7SwizzleILi3ELi4ELi3EEENS4_18smem_ptr_flag_bitsILi8EEENSW_INS5_IJSE_NSA_ILi8EEEEEENS5_IJSB_SE_EEEEEEEvNS4_8identityES13_NS14_INS15_ILi2ELi4ELi3EEES18_NSW_INS5_IJSF_S19_EEENS5_IJSB_SF_EEEEEEEvS1E_EENS_8epilogue10collective18CollectiveEpilogueINS1L_23Sm100TmaWarpSpecializedILi1ELi1ELi64ELb0ELb0EEEJSG_NS5_IJNSW_ISE_SB_EENSW_ISF_SB_EEEEESH_NS5_IJlSB_lEEESH_S1T_NS1L_6fusion15FusionCallbacksIS1P_NS1U_17LinearCombinationISH_fSH_fLNS_15FloatRoundStyleE2EEESG_S1S_JEEENS4_5SM1004TMEM4LOAD26SM100_TMEM_LOAD_32dp32b64xES13_NS14_IS1F_S18_NSW_INS5_IJS19_SF_EEENS5_IJSF_SB_EEEEEEENS4_39AutoVectorizingCopyWithAssumedAlignmentILi128EEENS4_14SM90_TMA_STOREES27_S29_S29_EEEvvEEEEvNT_6ParamsE,"aw",@nobits
	.sectionflags	@""
	.align	16
	.zero		1024


//--------------------- .nv.shared.reserved.0     --------------------------
	.section	.nv.shared.reserved.0,"aw",@nobits
	.weak		__nv_reservedSMEM_offset_0_alias
	.size		__nv_reservedSMEM_offset_0_alias, 0, 64
	.other		__nv_reservedSMEM_offset_0_alias,@"STO_CUDA_RESERVED_SHARED STV_DEFAULT"
__nv_reservedSMEM_offset_0_alias:
	.zero		0
.nv.shared.reserved.0:
	.zero		64
	.weak		__nv_reservedSMEM_tcgen05_partition
	.type		__nv_reservedSMEM_tcgen05_partition,@object
	.size		__nv_reservedSMEM_tcgen05_partition,(.L_0 - __nv_reservedSMEM_tcgen05_partition)
__nv_reservedSMEM_tcgen05_partition:
	.zero		32
.L_0:


//--------------------- .nv.global                --------------------------
	.section	.nv.global,"aw",@nobits
.nv.global:
	.type		_ZN40_INTERNAL_717eeae3_4_k_cu_22e04302_176404cute1_E,@object
	.size		_ZN40_INTERNAL_717eeae3_4_k_cu_22e04302_176404cute1_E,(_ZN40_INTERNAL_717eeae3_4_k_cu_22e04302_176404cuda3std3__45__cpo6cbeginE - _ZN40_INTERNAL_717eeae3_4_k_cu_22e04302_176404cute1_E)
_ZN40_INTERNAL_717eeae3_4_k_cu_22e04302_176404cute1_E:
	.zero		1
	.type		_ZN40_INTERNAL_717eeae3_4_k_cu_22e04302_176404cuda3std3__45__cpo6cbeginE,@object
	.size		_ZN40_INTERNAL_717eeae3_4_k_cu_22e04302_176404cuda3std3__45__cpo6cbeginE,(_ZN40_INTERNAL_717eeae3_4_k_cu_22e04302_176404cuda3std3__48in_placeE - _ZN40_INTERNAL_717eeae3_4_k_cu_22e04302_176404cuda3std3__45__cpo6cbeginE)
_ZN40_INTERNAL_717eeae3_4_k_cu_22e04302_176404cuda3std3__45__cpo6cbeginE:
	.zero		1
	.type		_ZN40_INTERNAL_717eeae3_4_k_cu_22e04302_176404cuda3std3__48in_placeE,@object
	.size		_ZN40_INTERNAL_717eeae3_4_k_cu_22e04302_176404cuda3std3__48in_placeE,(_ZN40_INTERNAL_717eeae3_4_k_cu_22e04302_176404cuda3std6ranges3__45__cpo9iter_moveE - _ZN40_INTERNAL_717eeae3_4_k_cu_22e04302_176404cuda3std3__48in_placeE)
_ZN40_INTERNAL_717eeae3_4_k_cu_22e04302_176404cuda3std3__48in_placeE:
	.zero		1
	.type		_ZN40_INTERNAL_717eeae3_4_k_cu_22e04302_176404cuda3std6ranges3__45__cpo9iter_moveE,@object
	.size		_ZN40_INTERNAL_717eeae3_4_k_cu_22e04302_176404cuda3std6ranges3__45__cpo9iter_moveE,(_ZN40_INTERNAL_717eeae3_4_k_cu_22e04302_176404cuda3std3__45__cpo5beginE - _ZN40_INTERNAL_717eeae3_4_k_cu_22e04302_176404cuda3std6ranges3__45__cpo9iter_moveE)
_ZN40_INTERNAL_717eeae3_4_k_cu_22e04302_176404cuda3std6ranges3__45__cpo9iter_moveE:
	.zero		1
	.type		_ZN40_INTERNAL_717eeae3_4_k_cu_22e04302_176404cuda3std3__45__cpo5beginE,@object
	.size		_ZN40_INTERNAL_717eeae3_4_k_cu_22e04302_176404cuda3std3__45__cpo5beginE,(_ZN40_INTERNAL_717eeae3_4_k_cu_22e04302_176404cuda3std3__442_GLOBAL__N__717eeae3_4_k_cu_22e04302_176406ignoreE - _ZN40_INTERNAL_717eeae3_4_k_cu_22e04302_176404cuda3std3__45__cpo5beginE)
_ZN40_INTERNAL_717eeae3_4_k_cu_22e04302_176404cuda3std3__45__cpo5beginE:
	.zero		1
	.type		_ZN40_INTERNAL_717eeae3_4_k_cu_22e04302_176404cuda3std3__442_GLOBAL__N__717eeae3_4_k_cu_22e04302_176406ignoreE,@object
	.size		_ZN40_INTERNAL_717eeae3_4_k_cu_22e04302_176404cuda3std3__442_GLOBAL__N__717eeae3_4_k_cu_22e04302_176406ignoreE,(_ZN40_INTERNAL_717eeae3_4_k_cu_22e04302_176404cute7productE - _ZN40_INTERNAL_717eeae3_4_k_cu_22e04302_176404cuda3std3__442_GLOBAL__N__717eeae3_4_k_cu_22e04302_176406ignoreE)
_ZN40_INTERNAL_717eeae3_4_k_cu_22e04302_176404cuda3std3__442_GLOBAL__N__717eeae3_4_k_cu_22e04302_176406ignoreE:
	.zero		1
	.type		_ZN40_INTERNAL_717eeae3_4_k_cu_22e04302_176404cute7productE,@object
	.size		_ZN40_INTERNAL_717eeae3_4_k_cu_22e04302_176404cute7productE,(_ZN40_INTERNAL_717eeae3_4_k_cu_22e04302_176404cuda3std3__45__cpo3endE - _ZN40_INTERNAL_717eeae3_4_k_cu_22e04302_176404cute7productE)
_ZN40_INTERNAL_717eeae3_4_k_cu_22e04302_176404cute7productE:
	.zero		1
	.type		_ZN40_INTERNAL_717eeae3_4_k_cu_22e04302_176404cuda3std3__45__cpo3endE,@object
	.size		_ZN40_INTERNAL_717eeae3_4_k_cu_22e04302_176404cuda3std3__45__cpo3endE,(_ZN40_INTERNAL_717eeae3_4_k_cu_22e04302_176404cuda3std3__419piecewise_constructE - _ZN40_INTERNAL_717eeae3_4_k_cu_22e04302_176404cuda3std3__45__cpo3endE)
_ZN40_INTERNAL_717eeae3_4_k_cu_22e04302_176404cuda3std3__45__cpo3endE:
	.zero		1
	.type		_ZN40_INTERNAL_717eeae3_4_k_cu_22e04302_176404cuda3std3__419piecewise_constructE,@object
	.size		_ZN40_INTERNAL_717eeae3_4_k_cu_22e04302_176404cuda3std3__419piecewise_constructE,(_ZN40_INTERNAL_717eeae3_4_k_cu_22e04302_176404cuda3std3__45__cpo4cendE - _ZN40_INTERNAL_717eeae3_4_k_cu_22e04302_176404cuda3std3__419piecewise_constructE)
_ZN40_INTERNAL_717eeae3_4_k_cu_22e04302_176404cuda3std3__419piecewise_constructE:
	.zero		1
	.type		_ZN40_INTERNAL_717eeae3_4_k_cu_22e04302_176404cuda3std3__45__cpo4cendE,@object
	.size		_ZN40_INTERNAL_717eeae3_4_k_cu_22e04302_176404cuda3std3__45__cpo4cendE,(_ZN40_INTERNAL_717eeae3_4_k_cu_22e04302_176404cuda3std6ranges3__45__cpo4swapE - _ZN40_INTERNAL_717eeae3_4_k_cu_22e04302_176404cuda3std3__45__cpo4cendE)
_ZN40_INTERNAL_717eeae3_4_k_cu_22e04302_176404cuda3std3__45__cpo4cendE:
	.zero		1
	.type		_ZN40_INTERNAL_717eeae3_4_k_cu_22e04302_176404cuda3std6ranges3__45__cpo4swapE,@object
	.size		_ZN40_INTERNAL_717eeae3_4_k_cu_22e04302_176404cuda3std6ranges3__45__cpo4swapE,(.L_10 - _ZN40_INTERNAL_717eeae3_4_k_cu_22e04302_176404cuda3std6ranges3__45__cpo4swapE)
_ZN40_INTERNAL_717eeae3_4_k_cu_22e04302_176404cuda3std6ranges3__45__cpo4swapE:
	.zero		1
.L_10:


//--------------------- .nv.constant0._ZN7cutlass13device_kernelINS_4gemm6kernel13GemmUniversalIN4cute5tupleIJiiiiEEENS1_10collective13CollectiveMmaINS1_35MainloopSm100TmaUmmaWarpSpecializedILi8ELi2ELi4ENS5_IJNS4_1CILi1EEESB_SB_EEEEENS5_IJNSA_ILi128EEENSA_ILi64EEESE_EEENS_12float_e5m2_tENS5_IJSB_llEEENS_12float_e4m3_tESI_NS4_8TiledMMAINS4_8MMA_AtomIJNS4_10MMA_TraitsINS4_19SM100_MMA_F8F6F4_SSEJSH_SJ_fSE_SF_NS4_17integral_constantINS4_4UMMA5MajorELSQ_1EEESR_NSO_INSP_7ScaleInELSS_0EEEST_EEEEEENS4_6LayoutISC_NS5_IJNSA_ILi0EEESX_SX_EEEEENS5_IJNS4_10UnderscoreES10_S10_EEEEENS4_13SM90_TMA_LOADENS4_14ComposedLayoutINS4_7SwizzleILi3ELi4ELi3EEENS4_18smem_ptr_flag_bitsILi8EEENSW_INS5_IJSE_NSA_ILi8EEEEEENS5_IJSB_SE_EEEEEEEvNS4_8identityES13_NS14_INS15_ILi2ELi4ELi3EEES18_NSW_INS5_IJSF_S19_EEENS5_IJSB_SF_EEEEEEEvS1E_EENS_8epilogue10collective18CollectiveEpilogueINS1L_23Sm100TmaWarpSpecializedILi1ELi1ELi64ELb0ELb0EEEJSG_NS5_IJNSW_ISE_SB_EENSW_ISF_SB_EEEEESH_NS5_IJlSB_lEEESH_S1T_NS1L_6fusion15FusionCallbacksIS1P_NS1U_17LinearCombinationISH_fSH_fLNS_15FloatRoundStyleE2EEESG_S1S_JEEENS4_5SM1004TMEM4LOAD26SM100_TMEM_LOAD_32dp32b64xES13_NS14_IS1F_S18_NSW_INS5_IJS19_SF_EEENS5_IJSF_SB_EEEEEEENS4_39AutoVectorizingCopyWithAssumedAlignmentILi128EEENS4_14SM90_TMA_STOREES27_S29_S29_EEEvvEEEEvNT_6ParamsE --------------------------
	.section	.nv.constant0._ZN7cutlass13device_kernelINS_4gemm6kernel13GemmUniversalIN4cute5tupleIJiiiiEEENS1_10collective13CollectiveMmaINS1_35MainloopSm100TmaUmmaWarpSpecializedILi8ELi2ELi4ENS5_IJNS4_1CILi1EEESB_SB_EEEEENS5_IJNSA_ILi128EEENSA_ILi64EEESE_EEENS_12float_e5m2_tENS5_IJSB_llEEENS_12float_e4m3_tESI_NS4_8TiledMMAINS4_8MMA_AtomIJNS4_10MMA_TraitsINS4_19SM100_MMA_F8F6F4_SSEJSH_SJ_fSE_SF_NS4_17integral_constantINS4_4UMMA5MajorELSQ_1EEESR_NSO_INSP_7ScaleInELSS_0EEEST_EEEEEENS4_6LayoutISC_NS5_IJNSA_ILi0EEESX_SX_EEEEENS5_IJNS4_10UnderscoreES10_S10_EEEEENS4_13SM90_TMA_LOADENS4_14ComposedLayoutINS4_7SwizzleILi3ELi4ELi3EEENS4_18smem_ptr_flag_bitsILi8EEENSW_INS5_IJSE_NSA_ILi8EEEEEENS5_IJSB_SE_EEEEEEEvNS4_8identityES13_NS14_INS15_ILi2ELi4ELi3EEES18_NSW_INS5_IJSF_S19_EEENS5_IJSB_SF_EEEEEEEvS1E_EENS_8epilogue10collective18CollectiveEpilogueINS1L_23Sm100TmaWarpSpecializedILi1ELi1ELi64ELb0ELb0EEEJSG_NS5_IJNSW_ISE_SB_EENSW_ISF_SB_EEEEESH_NS5_IJlSB_lEEESH_S1T_NS1L_6fusion15FusionCallbacksIS1P_NS1U_17LinearCombinationISH_fSH_fLNS_15FloatRoundStyleE2EEESG_S1S_JEEENS4_5SM1004TMEM4LOAD26SM100_TMEM_LOAD_32dp32b64xES13_NS14_IS1F_S18_NSW_INS5_IJS19_SF_EEENS5_IJSF_SB_EEEEEEENS4_39AutoVectorizingCopyWithAssumedAlignmentILi128EEENS4_14SM90_TMA_STOREES27_S29_S29_EEEvvEEEEvNT_6ParamsE,"a",@progbits
	.sectionflags	@""
	.align	4
.nv.constant0._ZN7cutlass13device_kernelINS_4gemm6kernel13GemmUniversalIN4cute5tupleIJiiiiEEENS1_10collective13CollectiveMmaINS1_35MainloopSm100TmaUmmaWarpSpecializedILi8ELi2ELi4ENS5_IJNS4_1CILi1EEESB_SB_EEEEENS5_IJNSA_ILi128EEENSA_ILi64EEESE_EEENS_12float_e5m2_tENS5_IJSB_llEEENS_12float_e4m3_tESI_NS4_8TiledMMAINS4_8MMA_AtomIJNS4_10MMA_TraitsINS4_19SM100_MMA_F8F6F4_SSEJSH_SJ_fSE_SF_NS4_17integral_constantINS4_4UMMA5MajorELSQ_1EEESR_NSO_INSP_7ScaleInELSS_0EEEST_EEEEEENS4_6LayoutISC_NS5_IJNSA_ILi0EEESX_SX_EEEEENS5_IJNS4_10UnderscoreES10_S10_EEEEENS4_13SM90_TMA_LOADENS4_14ComposedLayoutINS4_7SwizzleILi3ELi4ELi3EEENS4_18smem_ptr_flag_bitsILi8EEENSW_INS5_IJSE_NSA_ILi8EEEEEENS5_IJSB_SE_EEEEEEEvNS4_8identityES13_NS14_INS15_ILi2ELi4ELi3EEES18_NSW_INS5_IJSF_S19_EEENS5_IJSB_SF_EEEEEEEvS1E_EENS_8epilogue10collective18CollectiveEpilogueINS1L_23Sm100TmaWarpSpecializedILi1ELi1ELi64ELb0ELb0EEEJSG_NS5_IJNSW_ISE_SB_EENSW_ISF_SB_EEEEESH_NS5_IJlSB_lEEESH_S1T_NS1L_6fusion15FusionCallbacksIS1P_NS1U_17LinearCombinationISH_fSH_fLNS_15FloatRoundStyleE2EEESG_S1S_JEEENS4_5SM1004TMEM4LOAD26SM100_TMEM_LOAD_32dp32b64xES13_NS14_IS1F_S18_NSW_INS5_IJS19_SF_EEENS5_IJSF_SB_EEEEEEENS4_39AutoVectorizingCopyWithAssumedAlignmentILi128EEENS4_14SM90_TMA_STOREES27_S29_S29_EEEvvEEEEvNT_6ParamsE:
	.zero		2944


//--------------------- SYMBOLS --------------------------

	.type		.nv.reservedSmem.offset0,@object
	.size		.nv.reservedSmem.offset0,0x4
	.type		.nv.reservedSmem.cap,@object
	.size		.nv.reservedSmem.cap,0x4
	.type		__assertfail,@function
